	.target	sm_90a

	.elftype	@"ET_EXEC"


//--------------------- .note.nv.tkinfo           --------------------------
	.section	.note.nv.tkinfo,"",@"SHT_NOTE"
	.sectionflags	@"SHF_NOTE_NV_TKINFO"
	.tkinfo
        /*0018*/ 	.word	0x00000002
        /*0030*/ 	.string	""
        /*0030*/ 	.string	"ptxas"
        /*0030*/ 	.string	"Cuda compilation tools, release 13.0, V13.0.88"
        /*0030*/ 	.string	"Build cuda_13.0.r13.0/compiler.36424714_0"
        /*0030*/ 	.string	"-arch sm_90a -m 64 "



//--------------------- .note.nv.cuinfo           --------------------------
	.section	.note.nv.cuinfo,"",@"SHT_NOTE"
	.sectionflags	@"SHF_NOTE_NV_CUINFO"
        /*0018*/ 	.short	0x0002
        /*001a*/ 	.short	0x005a
        /*001c*/ 	.short	0x0082
	.zero		2


//--------------------- .nv.info                  --------------------------
	.section	.nv.info,"",@"SHT_CUDA_INFO"
	.align	4


	//----- nvinfo : EIATTR_REGCOUNT
	.align		4
        /*0000*/ 	.byte	0x04, 0x2f
        /*0002*/ 	.short	(.L_12 - .L_11)
	.align		4
.L_11:
        /*0004*/ 	.word	index@(_ZN7cutlass13device_kernelINS_4gemm6kernel13GemmUniversalIN4cute5tupleIJiiiiEEENS1_10collective13CollectiveMmaINS1_37MainloopSm90TmaGmmaWarpSpecializedFP8ILi14ENS5_IJNS4_1CILi1EEESB_SB_EEENS1_35KernelTmaWarpSpecializedCooperativeEEENS5_IJNSA_ILi256EEESF_NSA_ILi32EEEEEENS_12float_e4m3_tENS5_IJlSB_lEEESI_SJ_NS4_8TiledMMAINS4_8MMA_AtomIJNS4_4SM904GMMA31MMA_64x256x32_F32E4M3E4M3_SS_TNILNSN_7ScaleInE1ELSP_1EEEEEENS4_6LayoutINS5_IJNSA_ILi2EEESB_SB_EEENS5_IJSB_NSA_ILi0EEESV_EEEEENS5_IJNS4_10UnderscoreESY_SY_EEEEENS4_13SM90_TMA_LOADENS4_14ComposedLayoutINS4_7SwizzleILi1ELi4ELi3EEENS4_18smem_ptr_flag_bitsILi8EEENSS_INS5_IJNSA_ILi8EEESG_EEENS5_IJSG_SB_EEEEEEEvNS4_8identityES11_S1B_vS1C_EENS_8epilogue10collective6detail29Sm90TmaWarpSpecializedAdapterINS1F_15DefaultEpilogueISI_SJ_SJ_NS1E_6thread17LinearCombinationISI_Li1EffLNS1J_9ScaleType4KindE0ELNS_15FloatRoundStyleE2ESI_EENS1_15EpilogueDefaultEEEEEvvEEEEvNT_6ParamsE)
        /*0008*/ 	.word	0x000000a8


	//----- nvinfo : EIATTR_FRAME_SIZE
	.align		4
.L_12:
        /*000c*/ 	.byte	0x04, 0x11
        /*000e*/ 	.short	(.L_14 - .L_13)
	.align		4
.L_13:
        /*0010*/ 	.word	index@(_ZN7cutlass13device_kernelINS_4gemm6kernel13GemmUniversalIN4cute5tupleIJiiiiEEENS1_10collective13CollectiveMmaINS1_37MainloopSm90TmaGmmaWarpSpecializedFP8ILi14ENS5_IJNS4_1CILi1EEESB_SB_EEENS1_35KernelTmaWarpSpecializedCooperativeEEENS5_IJNSA_ILi256EEESF_NSA_ILi32EEEEEENS_12float_e4m3_tENS5_IJlSB_lEEESI_SJ_NS4_8TiledMMAINS4_8MMA_AtomIJNS4_4SM904GMMA31MMA_64x256x32_F32E4M3E4M3_SS_TNILNSN_7ScaleInE1ELSP_1EEEEEENS4_6LayoutINS5_IJNSA_ILi2EEESB_SB_EEENS5_IJSB_NSA_ILi0EEESV_EEEEENS5_IJNS4_10UnderscoreESY_SY_EEEEENS4_13SM90_TMA_LOADENS4_14ComposedLayoutINS4_7SwizzleILi1ELi4ELi3EEENS4_18smem_ptr_flag_bitsILi8EEENSS_INS5_IJNSA_ILi8EEESG_EEENS5_IJSG_SB_EEEEEEEvNS4_8identityES11_S1B_vS1C_EENS_8epilogue10collective6detail29Sm90TmaWarpSpecializedAdapterINS1F_15DefaultEpilogueISI_SJ_SJ_NS1E_6thread17LinearCombinationISI_Li1EffLNS1J_9ScaleType4KindE0ELNS_15FloatRoundStyleE2ESI_EENS1_15EpilogueDefaultEEEEEvvEEEEvNT_6ParamsE)
        /*0014*/ 	.word	0x00000670


	//----- nvinfo : EIATTR_MIN_STACK_SIZE
	.align		4
.L_14:
        /*0018*/ 	.byte	0x04, 0x12
        /*001a*/ 	.short	(.L_16 - .L_15)
	.align		4
.L_15:
        /*001c*/ 	.word	index@(_ZN7cutlass13device_kernelINS_4gemm6kernel13GemmUniversalIN4cute5tupleIJiiiiEEENS1_10collective13CollectiveMmaINS1_37MainloopSm90TmaGmmaWarpSpecializedFP8ILi14ENS5_IJNS4_1CILi1EEESB_SB_EEENS1_35KernelTmaWarpSpecializedCooperativeEEENS5_IJNSA_ILi256EEESF_NSA_ILi32EEEEEENS_12float_e4m3_tENS5_IJlSB_lEEESI_SJ_NS4_8TiledMMAINS4_8MMA_AtomIJNS4_4SM904GMMA31MMA_64x256x32_F32E4M3E4M3_SS_TNILNSN_7ScaleInE1ELSP_1EEEEEENS4_6LayoutINS5_IJNSA_ILi2EEESB_SB_EEENS5_IJSB_NSA_ILi0EEESV_EEEEENS5_IJNS4_10UnderscoreESY_SY_EEEEENS4_13SM90_TMA_LOADENS4_14ComposedLayoutINS4_7SwizzleILi1ELi4ELi3EEENS4_18smem_ptr_flag_bitsILi8EEENSS_INS5_IJNSA_ILi8EEESG_EEENS5_IJSG_SB_EEEEEEEvNS4_8identityES11_S1B_vS1C_EENS_8epilogue10collective6detail29Sm90TmaWarpSpecializedAdapterINS1F_15DefaultEpilogueISI_SJ_SJ_NS1E_6thread17LinearCombinationISI_Li1EffLNS1J_9ScaleType4KindE0ELNS_15FloatRoundStyleE2ESI_EENS1_15EpilogueDefaultEEEEEvvEEEEvNT_6ParamsE)
        /*0020*/ 	.word	0x00000670
.L_16:


//--------------------- .nv.compat                --------------------------
	.section	.nv.compat,"",@"SHT_CUDA_COMPAT_INFO"
	.align	4
        /*0000*/ 	.byte	0x02, 0x09, 0x01, 0x00, 0x02, 0x02, 0x04, 0x00, 0x02, 0x05, 0x05, 0x00, 0x03, 0x07, 0x01, 0x01
        /*0010*/ 	.byte	0x02, 0x03, 0x01, 0x00, 0x02, 0x06, 0x01, 0x00, 0x04, 0x0b, 0x08, 0x00, 0x00, 0x00, 0x00, 0x00
        /*0020*/ 	.byte	0x00, 0x00, 0x00, 0x00


//--------------------- .nv.info._ZN7cutlass13device_kernelINS_4gemm6kernel13GemmUniversalIN4cute5tupleIJiiiiEEENS1_10collective13CollectiveMmaINS1_37MainloopSm90TmaGmmaWarpSpecializedFP8ILi14ENS5_IJNS4_1CILi1EEESB_SB_EEENS1_35KernelTmaWarpSpecializedCooperativeEEENS5_IJNSA_ILi256EEESF_NSA_ILi32EEEEEENS_12float_e4m3_tENS5_IJlSB_lEEESI_SJ_NS4_8TiledMMAINS4_8MMA_AtomIJNS4_4SM904GMMA31MMA_64x256x32_F32E4M3E4M3_SS_TNILNSN_7ScaleInE1ELSP_1EEEEEENS4_6LayoutINS5_IJNSA_ILi2EEESB_SB_EEENS5_IJSB_NSA_ILi0EEESV_EEEEENS5_IJNS4_10UnderscoreESY_SY_EEEEENS4_13SM90_TMA_LOADENS4_14ComposedLayoutINS4_7SwizzleILi1ELi4ELi3EEENS4_18smem_ptr_flag_bitsILi8EEENSS_INS5_IJNSA_ILi8EEESG_EEENS5_IJSG_SB_EEEEEEEvNS4_8identityES11_S1B_vS1C_EENS_8epilogue10collective6detail29Sm90TmaWarpSpecializedAdapterINS1F_15DefaultEpilogueISI_SJ_SJ_NS1E_6thread17LinearCombinationISI_Li1EffLNS1J_9ScaleType4KindE0ELNS_15FloatRoundStyleE2ESI_EENS1_15EpilogueDefaultEEEEEvvEEEEvNT_6ParamsE --------------------------
	.section	.nv.info._ZN7cutlass13device_kernelINS_4gemm6kernel13GemmUniversalIN4cute5tupleIJiiiiEEENS1_10collective13CollectiveMmaINS1_37MainloopSm90TmaGmmaWarpSpecializedFP8ILi14ENS5_IJNS4_1CILi1EEESB_SB_EEENS1_35KernelTmaWarpSpecializedCooperativeEEENS5_IJNSA_ILi256EEESF_NSA_ILi32EEEEEENS_12float_e4m3_tENS5_IJlSB_lEEESI_SJ_NS4_8TiledMMAINS4_8MMA_AtomIJNS4_4SM904GMMA31MMA_64x256x32_F32E4M3E4M3_SS_TNILNSN_7ScaleInE1ELSP_1EEEEEENS4_6LayoutINS5_IJNSA_ILi2EEESB_SB_EEENS5_IJSB_NSA_ILi0EEESV_EEEEENS5_IJNS4_10UnderscoreESY_SY_EEEEENS4_13SM90_TMA_LOADENS4_14ComposedLayoutINS4_7SwizzleILi1ELi4ELi3EEENS4_18smem_ptr_flag_bitsILi8EEENSS_INS5_IJNSA_ILi8EEESG_EEENS5_IJSG_SB_EEEEEEEvNS4_8identityES11_S1B_vS1C_EENS_8epilogue10collective6detail29Sm90TmaWarpSpecializedAdapterINS1F_15DefaultEpilogueISI_SJ_SJ_NS1E_6thread17LinearCombinationISI_Li1EffLNS1J_9ScaleType4KindE0ELNS_15FloatRoundStyleE2ESI_EENS1_15EpilogueDefaultEEEEEvvEEEEvNT_6ParamsE,"",@"SHT_CUDA_INFO"
	.sectionflags	@""
	.align	4


	//----- nvinfo : EIATTR_CUDA_API_VERSION
	.align		4
        /*0000*/ 	.byte	0x04, 0x37
        /*0002*/ 	.short	(.L_18 - .L_17)
.L_17:
        /*0004*/ 	.word	0x00000082


	//----- nvinfo : EIATTR_KPARAM_INFO
	.align		4
.L_18:
        /*0008*/ 	.byte	0x04, 0x17
        /*000a*/ 	.short	(.L_20 - .L_19)
.L_19:
        /*000c*/ 	.word	0x00000000
        /*0010*/ 	.short	0x0000
        /*0012*/ 	.short	0x0070
        /*0014*/ 	.byte	0x00, 0xf0, 0x01, 0x10


	//----- nvinfo : EIATTR_SPARSE_MMA_MASK
	.align		4
.L_20:
        /*0018*/ 	.byte	0x03, 0x50
        /*001a*/ 	.short	0x0000


	//----- nvinfo : EIATTR_MAXREG_COUNT
	.align		4
        /*001c*/ 	.byte	0x03, 0x1b
        /*001e*/ 	.short	0x00a8


	//----- nvinfo : EIATTR_NUM_BARRIERS
	.align		4
        /*0020*/ 	.byte	0x02, 0x4c
        /*0022*/ 	.byte	0x01
	.zero		1


	//----- nvinfo : EIATTR_ANNOTATIONS
	.align		4
        /*0024*/ 	.byte	0x04, 0x55
        /*0026*/ 	.short	(.L_22 - .L_21)


	//   ....[0]....
.L_21:
        /*0028*/ 	.word	0x00000001
        /*002c*/ 	.byte	0x00, 0x07, 0x00, 0x00, 0x01, 0x00, 0x00, 0x00, 0x20, 0x07, 0x00, 0x00, 0x01, 0x00, 0x00, 0x00
        /* <DEDUP_REMOVED lines=1352> */
        /*54bc*/ 	.byte	0x40, 0x3a, 0x02, 0x00


	//----- nvinfo : EIATTR_MERCURY_ISA_VERSION
	.align		4
.L_22:
        /*54c0*/ 	.byte	0x03, 0x5f
        /*54c2*/ 	.short	0x0101


	//----- nvinfo : EIATTR_INT_WARP_WIDE_INSTR_OFFSETS
	.align		4
        /*54c4*/ 	.byte	0x04, 0x31
        /*54c6*/ 	.short	(.L_24 - .L_23)


	//   ....[0]....
.L_23:
        /*54c8*/ 	.word	0x000005f0


	//   ....[1]....
        /*54cc*/ 	.word	0x00000610


	//   ....[2]....
        /*54d0*/ 	.word	0x00000710


	//----- nvinfo : EIATTR_COOP_GROUP_MASK_REGIDS
	.align		4
.L_24:
        /*54d4*/ 	.byte	0x04, 0x29
        /*54d6*/ 	.short	(.L_26 - .L_25)


	//   ....[0]....
.L_25:
        /*54d8*/ 	.word	0xffffffff


	//   ....[1]....
        /*54dc*/ 	.word	0xffffffff


	//   ....[2]....
        /*54e0*/ 	.word	0xffffffff


	//   ....[3]....
        /*54e4*/ 	.word	0xffffffff


	//   ....[4]....
        /*54e8*/ 	.word	0xffffffff


	//----- nvinfo : EIATTR_COOP_GROUP_INSTR_OFFSETS
	.align		4
.L_26:
        /*54ec*/ 	.byte	0x04, 0x28
        /*54ee*/ 	.short	(.L_28 - .L_27)


	//   ....[0]....
.L_27:
        /*54f0*/ 	.word	0x00000070


	//   ....[1]....
        /*54f4*/ 	.word	0x00000080


	//   ....[2]....
        /*54f8*/ 	.word	0x000001a0


	//   ....[3]....
        /*54fc*/ 	.word	0x00000530


	//   ....[4]....
        /*5500*/ 	.word	0x00002820


	//----- nvinfo : EIATTR_REG_RECONFIG
	.align		4
.L_28:
        /*5504*/ 	.byte	0x01, 0x54
	.zero		2


	//----- nvinfo : EIATTR_MBARRIER_INSTR_OFFSETS
	.align		4
        /*5508*/ 	.byte	0x04, 0x39
        /*550a*/ 	.short	(.L_30 - .L_29)


	//   ....[0]....
.L_29:
        /*550c*/ 	.word	0x00000340
        /*5510*/ 	.word	0x000000ff
        /*5514*/ 	.word	0x00000000
        /*5518*/ 	.short	0x0100
        /*551a*/ 	.byte	0x09
	.zero		1


	//   ....[1]....
        /*551c*/ 	.word	0x00000350
        /*5520*/ 	.word	0x000000ff
        /*5524*/ 	.word	0x00000070
        /*5528*/ 	.short	0x0100
        /*552a*/ 	.byte	0x09
	.zero		1


	//   ....[2]....
        /*552c*/ 	.word	0x00000360
        /*5530*/ 	.word	0x000000ff
        /*5534*/ 	.word	0x00000008
        /*5538*/ 	.short	0x0100
        /*553a*/ 	.byte	0x09
	.zero		1


	//   ....[3]....
        /*553c*/ 	.word	0x00000370
        /*5540*/ 	.word	0x000000ff
        /*5544*/ 	.word	0x00000078
        /*5548*/ 	.short	0x0100
        /*554a*/ 	.byte	0x09
	.zero		1


	//   ....[4]....
        /*554c*/ 	.word	0x00000380
        /*5550*/ 	.word	0x000000ff
        /*5554*/ 	.word	0x00000010
        /*5558*/ 	.short	0x0100
        /*555a*/ 	.byte	0x09
	.zero		1


	//   ....[5]....
        /*555c*/ 	.word	0x00000390
        /*5560*/ 	.word	0x000000ff
        /*5564*/ 	.word	0x00000080
        /*5568*/ 	.short	0x0100
        /*556a*/ 	.byte	0x09
	.zero		1


	//   ....[6]....
        /*556c*/ 	.word	0x000003a0
        /*5570*/ 	.word	0x000000ff
        /*5574*/ 	.word	0x00000018
        /*5578*/ 	.short	0x0100
        /*557a*/ 	.byte	0x09
	.zero		1


	//   ....[7]....
        /*557c*/ 	.word	0x000003b0
        /*5580*/ 	.word	0x000000ff
        /*5584*/ 	.word	0x00000088
        /*5588*/ 	.short	0x0100
        /*558a*/ 	.byte	0x09
	.zero		1


	//   ....[8]....
        /*558c*/ 	.word	0x000003c0
        /*5590*/ 	.word	0x000000ff
        /*5594*/ 	.word	0x00000020
        /*5598*/ 	.short	0x0100
        /*559a*/ 	.byte	0x09
	.zero		1


	//   ....[9]....
        /*559c*/ 	.word	0x000003d0
        /*55a0*/ 	.word	0x000000ff
        /*55a4*/ 	.word	0x00000090
        /*55a8*/ 	.short	0x0100
        /*55aa*/ 	.byte	0x09
	.zero		1


	//   ....[10]....
        /*55ac*/ 	.word	0x000003e0
        /*55b0*/ 	.word	0x000000ff
        /*55b4*/ 	.word	0x00000028
        /*55b8*/ 	.short	0x0100
        /*55ba*/ 	.byte	0x09
	.zero		1


	//   ....[11]....
        /*55bc*/ 	.word	0x000003f0
        /*55c0*/ 	.word	0x000000ff
        /*55c4*/ 	.word	0x00000098
        /*55c8*/ 	.short	0x0100
        /*55ca*/ 	.byte	0x09
	.zero		1


	//   ....[12]....
        /*55cc*/ 	.word	0x00000400
        /*55d0*/ 	.word	0x000000ff
        /*55d4*/ 	.word	0x00000030
        /*55d8*/ 	.short	0x0100
        /*55da*/ 	.byte	0x09
	.zero		1


	//   ....[13]....
        /*55dc*/ 	.word	0x00000410
        /*55e0*/ 	.word	0x000000ff
        /*55e4*/ 	.word	0x000000a0
        /*55e8*/ 	.short	0x0100
        /*55ea*/ 	.byte	0x09
	.zero		1


	//   ....[14]....
        /*55ec*/ 	.word	0x00000420
        /*55f0*/ 	.word	0x000000ff
        /*55f4*/ 	.word	0x00000038
        /*55f8*/ 	.short	0x0100
        /*55fa*/ 	.byte	0x09
	.zero		1


	//   ....[15]....
        /*55fc*/ 	.word	0x00000430
        /*5600*/ 	.word	0x000000ff
        /*5604*/ 	.word	0x000000a8
        /*5608*/ 	.short	0x0100
        /*560a*/ 	.byte	0x09
	.zero		1


	//   ....[16]....
        /*560c*/ 	.word	0x00000440
        /*5610*/ 	.word	0x000000ff
        /*5614*/ 	.word	0x00000040
        /*5618*/ 	.short	0x0100
        /*561a*/ 	.byte	0x09
	.zero		1


	//   ....[17]....
        /*561c*/ 	.word	0x00000450
        /*5620*/ 	.word	0x000000ff
        /*5624*/ 	.word	0x000000b0
        /*5628*/ 	.short	0x0100
        /*562a*/ 	.byte	0x09
	.zero		1


	//   ....[18]....
        /*562c*/ 	.word	0x00000460
        /*5630*/ 	.word	0x000000ff
        /*5634*/ 	.word	0x00000048
        /*5638*/ 	.short	0x0100
        /*563a*/ 	.byte	0x09
	.zero		1


	//   ....[19]....
        /*563c*/ 	.word	0x00000470
        /*5640*/ 	.word	0x000000ff
        /*5644*/ 	.word	0x000000b8
        /*5648*/ 	.short	0x0100
        /*564a*/ 	.byte	0x09
	.zero		1


	//   ....[20]....
        /*564c*/ 	.word	0x00000480
        /*5650*/ 	.word	0x000000ff
        /*5654*/ 	.word	0x00000050
        /*5658*/ 	.short	0x0100
        /*565a*/ 	.byte	0x09
	.zero		1


	//   ....[21]....
        /*565c*/ 	.word	0x00000490
        /*5660*/ 	.word	0x000000ff
        /*5664*/ 	.word	0x000000c0
        /*5668*/ 	.short	0x0100
        /*566a*/ 	.byte	0x09
	.zero		1


	//   ....[22]....
        /*566c*/ 	.word	0x000004a0
        /*5670*/ 	.word	0x000000ff
        /*5674*/ 	.word	0x00000058
        /*5678*/ 	.short	0x0100
        /*567a*/ 	.byte	0x09
	.zero		1


	//   ....[23]....
        /*567c*/ 	.word	0x000004b0
        /*5680*/ 	.word	0x000000ff
        /*5684*/ 	.word	0x000000c8
        /*5688*/ 	.short	0x0100
        /*568a*/ 	.byte	0x09
	.zero		1


	//   ....[24]....
        /*568c*/ 	.word	0x000004c0
        /*5690*/ 	.word	0x000000ff
        /*5694*/ 	.word	0x00000060
        /*5698*/ 	.short	0x0100
        /*569a*/ 	.byte	0x09
	.zero		1


	//   ....[25]....
        /*569c*/ 	.word	0x000004d0
        /*56a0*/ 	.word	0x000000ff
        /*56a4*/ 	.word	0x000000d0
        /*56a8*/ 	.short	0x0100
        /*56aa*/ 	.byte	0x09
	.zero		1


	//   ....[26]....
        /*56ac*/ 	.word	0x000004e0
        /*56b0*/ 	.word	0x000000ff
        /*56b4*/ 	.word	0x00000068
        /*56b8*/ 	.short	0x0100
        /*56ba*/ 	.byte	0x09
	.zero		1


	//   ....[27]....
        /*56bc*/ 	.word	0x000004f0
        /*56c0*/ 	.word	0x000000ff
        /*56c4*/ 	.word	0x000000d8
        /*56c8*/ 	.short	0x0100
        /*56ca*/ 	.byte	0x09
	.zero		1


	//   ....[28]....
        /*56cc*/ 	.word	0x00000740
        /*56d0*/ 	.word	0x000000ff
        /*56d4*/ 	.word	0x000000f0
        /*56d8*/ 	.short	0x0100
        /*56da*/ 	.byte	0x06
	.zero		1


	//   ....[29]....
        /*56dc*/ 	.word	0x00000750
        /*56e0*/ 	.word	0x000000ff
        /*56e4*/ 	.word	0x000000f8
        /*56e8*/ 	.short	0x0100
        /*56ea*/ 	.byte	0x06
	.zero		1


	//   ....[30]....
        /*56ec*/ 	.word	0x00002c30
        /*56f0*/ 	.word	0x000000ff
        /*56f4*/ 	.word	0x00000000
        /*56f8*/ 	.short	0x010a
        /*56fa*/ 	.byte	0x07
	.zero		1


	//   ....[31]....
        /*56fc*/ 	.word	0x00002c90
        /*5700*/ 	.word	0x000000ff
        /*5704*/ 	.word	0x00000000
        /*5708*/ 	.short	0x010a
        /*570a*/ 	.byte	0x07
	.zero		1


	//   ....[32]....
        /*570c*/ 	.word	0x00006450
        /*5710*/ 	.word	0x000000ff
        /*5714*/ 	.word	0x00000000
        /*5718*/ 	.short	0x010a
        /*571a*/ 	.byte	0x0f
	.zero		1


	//   ....[33]....
        /*571c*/ 	.word	0x00006490
        /*5720*/ 	.word	0x000000ff
        /*5724*/ 	.word	0x00000000
        /*5728*/ 	.short	0x010a
        /*572a*/ 	.byte	0x0f
	.zero		1


	//   ....[34]....
        /*572c*/ 	.word	0x0000b0f0
        /*5730*/ 	.word	0x000000ff
        /*5734*/ 	.word	0x00000000
        /*5738*/ 	.short	0x0101
        /*573a*/ 	.byte	0x08
	.zero		1


	//   ....[35]....
        /*573c*/ 	.word	0x0000ebb0
        /*5740*/ 	.word	0x000000ff
        /*5744*/ 	.word	0x00000000
        /*5748*/ 	.short	0x0101
        /*574a*/ 	.byte	0x08
	.zero		1


	//   ....[36]....
        /*574c*/ 	.word	0x000226f0
        /*5750*/ 	.word	0x00000010
        /*5754*/ 	.word	0x00000070
        /*5758*/ 	.short	0x010a
        /*575a*/ 	.byte	0x3f
	.zero		1


	//   ....[37]....
        /*575c*/ 	.word	0x00022a20
        /*5760*/ 	.word	0x00000002
        /*5764*/ 	.word	0x000000f8
        /*5768*/ 	.short	0x0101
        /*576a*/ 	.byte	0x3f
	.zero		1


	//   ....[38]....
        /*576c*/ 	.word	0x000231e0
        /*5770*/ 	.word	0x00000003
        /*5774*/ 	.word	0x00000000
        /*5778*/ 	.short	0x010a
        /*577a*/ 	.byte	0x3f
	.zero		1


	//   ....[39]....
        /*577c*/ 	.word	0x00023270
        /*5780*/ 	.word	0x00000003
        /*5784*/ 	.word	0x00000000
        /*5788*/ 	.short	0x010a
        /*578a*/ 	.byte	0x3f
	.zero		1


	//   ....[40]....
        /*578c*/ 	.word	0x00023300
        /*5790*/ 	.word	0x00000003
        /*5794*/ 	.word	0x00000000
        /*5798*/ 	.short	0x010a
        /*579a*/ 	.byte	0x3f
	.zero		1


	//   ....[41]....
        /*579c*/ 	.word	0x00023390
        /*57a0*/ 	.word	0x00000003
        /*57a4*/ 	.word	0x00000000
        /*57a8*/ 	.short	0x010a
        /*57aa*/ 	.byte	0x3f
	.zero		1


	//   ....[42]....
        /*57ac*/ 	.word	0x00023420
        /*57b0*/ 	.word	0x00000003
        /*57b4*/ 	.word	0x00000000
        /*57b8*/ 	.short	0x010a
        /*57ba*/ 	.byte	0x3f
	.zero		1


	//   ....[43]....
        /*57bc*/ 	.word	0x000234b0
        /*57c0*/ 	.word	0x00000003
        /*57c4*/ 	.word	0x00000000
        /*57c8*/ 	.short	0x010a
        /*57ca*/ 	.byte	0x3f
	.zero		1


	//   ....[44]....
        /*57cc*/ 	.word	0x00023540
        /*57d0*/ 	.word	0x00000003
        /*57d4*/ 	.word	0x00000000
        /*57d8*/ 	.short	0x010a
        /*57da*/ 	.byte	0x3f
	.zero		1


	//   ....[45]....
        /*57dc*/ 	.word	0x000235d0
        /*57e0*/ 	.word	0x00000003
        /*57e4*/ 	.word	0x00000000
        /*57e8*/ 	.short	0x010a
        /*57ea*/ 	.byte	0x3f
	.zero		1


	//   ....[46]....
        /*57ec*/ 	.word	0x00023660
        /*57f0*/ 	.word	0x00000003
        /*57f4*/ 	.word	0x00000000
        /*57f8*/ 	.short	0x010a
        /*57fa*/ 	.byte	0x3f
	.zero		1


	//   ....[47]....
        /*57fc*/ 	.word	0x000236f0
        /*5800*/ 	.word	0x00000003
        /*5804*/ 	.word	0x00000000
        /*5808*/ 	.short	0x010a
        /*580a*/ 	.byte	0x3f
	.zero		1


	//   ....[48]....
        /*580c*/ 	.word	0x00023780
        /*5810*/ 	.word	0x00000003
        /*5814*/ 	.word	0x00000000
        /*5818*/ 	.short	0x010a
        /*581a*/ 	.byte	0x3f
	.zero		1


	//   ....[49]....
        /*581c*/ 	.word	0x00023810
        /*5820*/ 	.word	0x00000003
        /*5824*/ 	.word	0x00000000
        /*5828*/ 	.short	0x010a
        /*582a*/ 	.byte	0x3f
	.zero		1


	//   ....[50]....
        /*582c*/ 	.word	0x000238a0
        /*5830*/ 	.word	0x00000003
        /*5834*/ 	.word	0x00000000
        /*5838*/ 	.short	0x010a
        /*583a*/ 	.byte	0x3f
	.zero		1


	//   ....[51]....
        /*583c*/ 	.word	0x00023930
        /*5840*/ 	.word	0x00000003
        /*5844*/ 	.word	0x00000000
        /*5848*/ 	.short	0x010a
        /*584a*/ 	.byte	0x3f
	.zero		1


	//   ....[52]....
        /*584c*/ 	.word	0x000239a0
        /*5850*/ 	.word	0x00000003
        /*5854*/ 	.word	0x00000000
        /*5858*/ 	.short	0x010a
        /*585a*/ 	.byte	0x3f
	.zero		1


	//   ....[53]....
        /*585c*/ 	.word	0x00023a10
        /*5860*/ 	.word	0x00000000
        /*5864*/ 	.word	0x00000000
        /*5868*/ 	.short	0x010a
        /*586a*/ 	.byte	0x3f
	.zero		1


	//   ....[54]....
        /*586c*/ 	.word	0x00023af0
        /*5870*/ 	.word	0x00000010
        /*5874*/ 	.word	0x00000070
        /*5878*/ 	.short	0x010a
        /*587a*/ 	.byte	0x3f
	.zero		1


	//   ....[55]....
        /*587c*/ 	.word	0x00023bd0
        /*5880*/ 	.word	0x00000003
        /*5884*/ 	.word	0x00000000
        /*5888*/ 	.short	0x010a
        /*588a*/ 	.byte	0x3f
	.zero		1


	//   ....[56]....
        /*588c*/ 	.word	0x00023c20
        /*5890*/ 	.word	0x00000003
        /*5894*/ 	.word	0x00000000
        /*5898*/ 	.short	0x010a
        /*589a*/ 	.byte	0x3f
	.zero		1


	//   ....[57]....
        /*589c*/ 	.word	0x00023c70
        /*58a0*/ 	.word	0x00000003
        /*58a4*/ 	.word	0x00000000
        /*58a8*/ 	.short	0x010a
        /*58aa*/ 	.byte	0x3f
	.zero		1


	//   ....[58]....
        /*58ac*/ 	.word	0x00023cc0
        /*58b0*/ 	.word	0x00000003
        /*58b4*/ 	.word	0x00000000
        /*58b8*/ 	.short	0x010a
        /*58ba*/ 	.byte	0x3f
	.zero		1


	//   ....[59]....
        /*58bc*/ 	.word	0x00023d10
        /*58c0*/ 	.word	0x00000003
        /*58c4*/ 	.word	0x00000000
        /*58c8*/ 	.short	0x010a
        /*58ca*/ 	.byte	0x3f
	.zero		1


	//   ....[60]....
        /*58cc*/ 	.word	0x00023d60
        /*58d0*/ 	.word	0x00000003
        /*58d4*/ 	.word	0x00000000
        /*58d8*/ 	.short	0x010a
        /*58da*/ 	.byte	0x3f
	.zero		1


	//   ....[61]....
        /*58dc*/ 	.word	0x00023db0
        /*58e0*/ 	.word	0x00000003
        /*58e4*/ 	.word	0x00000000
        /*58e8*/ 	.short	0x010a
        /*58ea*/ 	.byte	0x3f
	.zero		1


	//   ....[62]....
        /*58ec*/ 	.word	0x00023e00
        /*58f0*/ 	.word	0x00000003
        /*58f4*/ 	.word	0x00000000
        /*58f8*/ 	.short	0x010a
        /*58fa*/ 	.byte	0x3f
	.zero		1


	//   ....[63]....
        /*58fc*/ 	.word	0x00023e50
        /*5900*/ 	.word	0x00000003
        /*5904*/ 	.word	0x00000000
        /*5908*/ 	.short	0x010a
        /*590a*/ 	.byte	0x3f
	.zero		1


	//   ....[64]....
        /*590c*/ 	.word	0x00023ea0
        /*5910*/ 	.word	0x00000003
        /*5914*/ 	.word	0x00000000
        /*5918*/ 	.short	0x010a
        /*591a*/ 	.byte	0x3f
	.zero		1


	//   ....[65]....
        /*591c*/ 	.word	0x00023ef0
        /*5920*/ 	.word	0x00000003
        /*5924*/ 	.word	0x00000000
        /*5928*/ 	.short	0x010a
        /*592a*/ 	.byte	0x3f
	.zero		1


	//   ....[66]....
        /*592c*/ 	.word	0x00023f40
        /*5930*/ 	.word	0x00000003
        /*5934*/ 	.word	0x00000000
        /*5938*/ 	.short	0x010a
        /*593a*/ 	.byte	0x3f
	.zero		1


	//   ....[67]....
        /*593c*/ 	.word	0x00023f90
        /*5940*/ 	.word	0x00000003
        /*5944*/ 	.word	0x00000000
        /*5948*/ 	.short	0x010a
        /*594a*/ 	.byte	0x3f
	.zero		1


	//----- nvinfo : EIATTR_NUM_MBARRIERS
	.align		4
.L_30:
        /*594c*/ 	.byte	0x03, 0x38
        /*594e*/ 	.short	0x001e


	//----- nvinfo : EIATTR_EXIT_INSTR_OFFSETS
	.align		4
        /*5950*/ 	.byte	0x04, 0x1c
        /*5952*/ 	.short	(.L_32 - .L_31)


	//   ....[0]....
.L_31:
        /*5954*/ 	.word	0x000007b0


	//   ....[1]....
        /*5958*/ 	.word	0x00001110


	//   ....[2]....
        /*595c*/ 	.word	0x00021d20


	//   ....[3]....
        /*5960*/ 	.word	0x00022380


	//   ....[4]....
        /*5964*/ 	.word	0x00023980


	//----- nvinfo : EIATTR_MAX_THREADS
	.align		4
.L_32:
        /*5968*/ 	.byte	0x04, 0x05
        /*596a*/ 	.short	(.L_34 - .L_33)
.L_33:
        /*596c*/ 	.word	0x00000180
        /*5970*/ 	.word	0x00000001
        /*5974*/ 	.word	0x00000001


	//----- nvinfo : EIATTR_CRS_STACK_SIZE
	.align		4
.L_34:
        /*5978*/ 	.byte	0x04, 0x1e
        /*597a*/ 	.short	(.L_36 - .L_35)
.L_35:
        /*597c*/ 	.word	0x00000000


	//----- nvinfo : EIATTR_CBANK_PARAM_SIZE
	.align		4
.L_36:
        /*5980*/ 	.byte	0x03, 0x19
        /*5982*/ 	.short	0x0470


	//----- nvinfo : EIATTR_PARAM_CBANK
	.align		4
        /*5984*/ 	.byte	0x04, 0x0a
        /*5986*/ 	.short	(.L_38 - .L_37)
	.align		4
.L_37:
        /*5988*/ 	.word	index@(.nv.constant0._ZN7cutlass13device_kernelINS_4gemm6kernel13GemmUniversalIN4cute5tupleIJiiiiEEENS1_10collective13CollectiveMmaINS1_37MainloopSm90TmaGmmaWarpSpecializedFP8ILi14ENS5_IJNS4_1CILi1EEESB_SB_EEENS1_35KernelTmaWarpSpecializedCooperativeEEENS5_IJNSA_ILi256EEESF_NSA_ILi32EEEEEENS_12float_e4m3_tENS5_IJlSB_lEEESI_SJ_NS4_8TiledMMAINS4_8MMA_AtomIJNS4_4SM904GMMA31MMA_64x256x32_F32E4M3E4M3_SS_TNILNSN_7ScaleInE1ELSP_1EEEEEENS4_6LayoutINS5_IJNSA_ILi2EEESB_SB_EEENS5_IJSB_NSA_ILi0EEESV_EEEEENS5_IJNS4_10UnderscoreESY_SY_EEEEENS4_13SM90_TMA_LOADENS4_14ComposedLayoutINS4_7SwizzleILi1ELi4ELi3EEENS4_18smem_ptr_flag_bitsILi8EEENSS_INS5_IJNSA_ILi8EEESG_EEENS5_IJSG_SB_EEEEEEEvNS4_8identityES11_S1B_vS1C_EENS_8epilogue10collective6detail29Sm90TmaWarpSpecializedAdapterINS1F_15DefaultEpilogueISI_SJ_SJ_NS1E_6thread17LinearCombinationISI_Li1EffLNS1J_9ScaleType4KindE0ELNS_15FloatRoundStyleE2ESI_EENS1_15EpilogueDefaultEEEEEvvEEEEvNT_6ParamsE)
        /*598c*/ 	.short	0x0210
        /*598e*/ 	.short	0x0470


	//----- nvinfo : EIATTR_SW_WAR
	.align		4
.L_38:
        /*5990*/ 	.byte	0x04, 0x36
        /*5992*/ 	.short	(.L_40 - .L_39)
.L_39:
        /*5994*/ 	.word	0x00000008
.L_40:


//--------------------- .nv.callgraph             --------------------------
	.section	.nv.callgraph,"",@"SHT_CUDA_CALLGRAPH"
	.align	4
	.sectionentsize	8
	.align		4
        /*0000*/ 	.word	0x00000000
	.align		4
        /*0004*/ 	.word	0xffffffff
	.align		4
        /*0008*/ 	.word	0x00000000
	.align		4
        /*000c*/ 	.word	0xfffffffe
	.align		4
        /*0010*/ 	.word	0x00000000
	.align		4
        /*0014*/ 	.word	0xfffffffd
	.align		4
        /*0018*/ 	.word	0x00000000
	.align		4
        /*001c*/ 	.word	0xfffffffc


//--------------------- .nv.constant4             --------------------------
	.section	.nv.constant4,"a",@progbits
	.align	8
	.align		8
.nv.constant4:
        /*0000*/ 	.dword	_ZN40_INTERNAL_de230fa6_4_k_cu_86838507_150404cuda3std3__45__cpo5beginE
	.align		8
        /*0008*/ 	.dword	_ZN40_INTERNAL_de230fa6_4_k_cu_86838507_150404cuda3std3__45__cpo3endE
	.align		8
        /*0010*/ 	.dword	_ZN40_INTERNAL_de230fa6_4_k_cu_86838507_150404cuda3std3__45__cpo6cbeginE
	.align		8
        /*0018*/ 	.dword	_ZN40_INTERNAL_de230fa6_4_k_cu_86838507_150404cuda3std3__45__cpo4cendE
	.align		8
        /*0020*/ 	.dword	_ZN40_INTERNAL_de230fa6_4_k_cu_86838507_150404cuda3std3__442_GLOBAL__N__de230fa6_4_k_cu_86838507_150406ignoreE
	.align		8
        /*0028*/ 	.dword	_ZN40_INTERNAL_de230fa6_4_k_cu_86838507_150404cuda3std3__419piecewise_constructE
	.align		8
        /*0030*/ 	.dword	_ZN40_INTERNAL_de230fa6_4_k_cu_86838507_150404cuda3std3__48in_placeE
	.align		8
        /*0038*/ 	.dword	_ZN40_INTERNAL_de230fa6_4_k_cu_86838507_150404cuda3std6ranges3__45__cpo4swapE
	.align		8
        /*0040*/ 	.dword	_ZN40_INTERNAL_de230fa6_4_k_cu_86838507_150404cuda3std6ranges3__45__cpo9iter_moveE
	.align		8
        /*0048*/ 	.dword	_ZN40_INTERNAL_de230fa6_4_k_cu_86838507_150404cute7productE
	.align		8
        /*0050*/ 	.dword	_ZN40_INTERNAL_de230fa6_4_k_cu_86838507_150404cute1_E


//--------------------- .text._ZN7cutlass13device_kernelINS_4gemm6kernel13GemmUniversalIN4cute5tupleIJiiiiEEENS1_10collective13CollectiveMmaINS1_37MainloopSm90TmaGmmaWarpSpecializedFP8ILi14ENS5_IJNS4_1CILi1EEESB_SB_EEENS1_35KernelTmaWarpSpecializedCooperativeEEENS5_IJNSA_ILi256EEESF_NSA_ILi32EEEEEENS_12float_e4m3_tENS5_IJlSB_lEEESI_SJ_NS4_8TiledMMAINS4_8MMA_AtomIJNS4_4SM904GMMA31MMA_64x256x32_F32E4M3E4M3_SS_TNILNSN_7ScaleInE1ELSP_1EEEEEENS4_6LayoutINS5_IJNSA_ILi2EEESB_SB_EEENS5_IJSB_NSA_ILi0EEESV_EEEEENS5_IJNS4_10UnderscoreESY_SY_EEEEENS4_13SM90_TMA_LOADENS4_14ComposedLayoutINS4_7SwizzleILi1ELi4ELi3EEENS4_18smem_ptr_flag_bitsILi8EEENSS_INS5_IJNSA_ILi8EEESG_EEENS5_IJSG_SB_EEEEEEEvNS4_8identityES11_S1B_vS1C_EENS_8epilogue10collective6detail29Sm90TmaWarpSpecializedAdapterINS1F_15DefaultEpilogueISI_SJ_SJ_NS1E_6thread17LinearCombinationISI_Li1EffLNS1J_9ScaleType4KindE0ELNS_15FloatRoundStyleE2ESI_EENS1_15EpilogueDefaultEEEEEvvEEEEvNT_6ParamsE --------------------------
	.section	.text._ZN7cutlass13device_kernelINS_4gemm6kernel13GemmUniversalIN4cute5tupleIJiiiiEEENS1_10collective13CollectiveMmaINS1_37MainloopSm90TmaGmmaWarpSpecializedFP8ILi14ENS5_IJNS4_1CILi1EEESB_SB_EEENS1_35KernelTmaWarpSpecializedCooperativeEEENS5_IJNSA_ILi256EEESF_NSA_ILi32EEEEEENS_12float_e4m3_tENS5_IJlSB_lEEESI_SJ_NS4_8TiledMMAINS4_8MMA_AtomIJNS4_4SM904GMMA31MMA_64x256x32_F32E4M3E4M3_SS_TNILNSN_7ScaleInE1ELSP_1EEEEEENS4_6LayoutINS5_IJNSA_ILi2EEESB_SB_EEENS5_IJSB_NSA_ILi0EEESV_EEEEENS5_IJNS4_10UnderscoreESY_SY_EEEEENS4_13SM90_TMA_LOADENS4_14ComposedLayoutINS4_7SwizzleILi1ELi4ELi3EEENS4_18smem_ptr_flag_bitsILi8EEENSS_INS5_IJNSA_ILi8EEESG_EEENS5_IJSG_SB_EEEEEEEvNS4_8identityES11_S1B_vS1C_EENS_8epilogue10collective6detail29Sm90TmaWarpSpecializedAdapterINS1F_15DefaultEpilogueISI_SJ_SJ_NS1E_6thread17LinearCombinationISI_Li1EffLNS1J_9ScaleType4KindE0ELNS_15FloatRoundStyleE2ESI_EENS1_15EpilogueDefaultEEEEEvvEEEEvNT_6ParamsE,"ax",@progbits
	.align	128
.text._ZN7cutlass13device_kernelINS_4gemm6kernel13GemmUniversalIN4cute5tupleIJiiiiEEENS1_10collective13CollectiveMmaINS1_37MainloopSm90TmaGmmaWarpSpecializedFP8ILi14ENS5_IJNS4_1CILi1EEESB_SB_EEENS1_35KernelTmaWarpSpecializedCooperativeEEENS5_IJNSA_ILi256EEESF_NSA_ILi32EEEEEENS_12float_e4m3_tENS5_IJlSB_lEEESI_SJ_NS4_8TiledMMAINS4_8MMA_AtomIJNS4_4SM904GMMA31MMA_64x256x32_F32E4M3E4M3_SS_TNILNSN_7ScaleInE1ELSP_1EEEEEENS4_6LayoutINS5_IJNSA_ILi2EEESB_SB_EEENS5_IJSB_NSA_ILi0EEESV_EEEEENS5_IJNS4_10UnderscoreESY_SY_EEEEENS4_13SM90_TMA_LOADENS4_14ComposedLayoutINS4_7SwizzleILi1ELi4ELi3EEENS4_18smem_ptr_flag_bitsILi8EEENSS_INS5_IJNSA_ILi8EEESG_EEENS5_IJSG_SB_EEEEEEEvNS4_8identityES11_S1B_vS1C_EENS_8epilogue10collective6detail29Sm90TmaWarpSpecializedAdapterINS1F_15DefaultEpilogueISI_SJ_SJ_NS1E_6thread17LinearCombinationISI_Li1EffLNS1J_9ScaleType4KindE0ELNS_15FloatRoundStyleE2ESI_EENS1_15EpilogueDefaultEEEEEvvEEEEvNT_6ParamsE:
        .type           _ZN7cutlass13device_kernelINS_4gemm6kernel13GemmUniversalIN4cute5tupleIJiiiiEEENS1_10collective13CollectiveMmaINS1_37MainloopSm90TmaGmmaWarpSpecializedFP8ILi14ENS5_IJNS4_1CILi1EEESB_SB_EEENS1_35KernelTmaWarpSpecializedCooperativeEEENS5_IJNSA_ILi256EEESF_NSA_ILi32EEEEEENS_12float_e4m3_tENS5_IJlSB_lEEESI_SJ_NS4_8TiledMMAINS4_8MMA_AtomIJNS4_4SM904GMMA31MMA_64x256x32_F32E4M3E4M3_SS_TNILNSN_7ScaleInE1ELSP_1EEEEEENS4_6LayoutINS5_IJNSA_ILi2EEESB_SB_EEENS5_IJSB_NSA_ILi0EEESV_EEEEENS5_IJNS4_10UnderscoreESY_SY_EEEEENS4_13SM90_TMA_LOADENS4_14ComposedLayoutINS4_7SwizzleILi1ELi4ELi3EEENS4_18smem_ptr_flag_bitsILi8EEENSS_INS5_IJNSA_ILi8EEESG_EEENS5_IJSG_SB_EEEEEEEvNS4_8identityES11_S1B_vS1C_EENS_8epilogue10collective6detail29Sm90TmaWarpSpecializedAdapterINS1F_15DefaultEpilogueISI_SJ_SJ_NS1E_6thread17LinearCombinationISI_Li1EffLNS1J_9ScaleType4KindE0ELNS_15FloatRoundStyleE2ESI_EENS1_15EpilogueDefaultEEEEEvvEEEEvNT_6ParamsE,@function
        .size           _ZN7cutlass13device_kernelINS_4gemm6kernel13GemmUniversalIN4cute5tupleIJiiiiEEENS1_10collective13CollectiveMmaINS1_37MainloopSm90TmaGmmaWarpSpecializedFP8ILi14ENS5_IJNS4_1CILi1EEESB_SB_EEENS1_35KernelTmaWarpSpecializedCooperativeEEENS5_IJNSA_ILi256EEESF_NSA_ILi32EEEEEENS_12float_e4m3_tENS5_IJlSB_lEEESI_SJ_NS4_8TiledMMAINS4_8MMA_AtomIJNS4_4SM904GMMA31MMA_64x256x32_F32E4M3E4M3_SS_TNILNSN_7ScaleInE1ELSP_1EEEEEENS4_6LayoutINS5_IJNSA_ILi2EEESB_SB_EEENS5_IJSB_NSA_ILi0EEESV_EEEEENS5_IJNS4_10UnderscoreESY_SY_EEEEENS4_13SM90_TMA_LOADENS4_14ComposedLayoutINS4_7SwizzleILi1ELi4ELi3EEENS4_18smem_ptr_flag_bitsILi8EEENSS_INS5_IJNSA_ILi8EEESG_EEENS5_IJSG_SB_EEEEEEEvNS4_8identityES11_S1B_vS1C_EENS_8epilogue10collective6detail29Sm90TmaWarpSpecializedAdapterINS1F_15DefaultEpilogueISI_SJ_SJ_NS1E_6thread17LinearCombinationISI_Li1EffLNS1J_9ScaleType4KindE0ELNS_15FloatRoundStyleE2ESI_EENS1_15EpilogueDefaultEEEEEvvEEEEvNT_6ParamsE,(.L_x_606 - _ZN7cutlass13device_kernelINS_4gemm6kernel13GemmUniversalIN4cute5tupleIJiiiiEEENS1_10collective13CollectiveMmaINS1_37MainloopSm90TmaGmmaWarpSpecializedFP8ILi14ENS5_IJNS4_1CILi1EEESB_SB_EEENS1_35KernelTmaWarpSpecializedCooperativeEEENS5_IJNSA_ILi256EEESF_NSA_ILi32EEEEEENS_12float_e4m3_tENS5_IJlSB_lEEESI_SJ_NS4_8TiledMMAINS4_8MMA_AtomIJNS4_4SM904GMMA31MMA_64x256x32_F32E4M3E4M3_SS_TNILNSN_7ScaleInE1ELSP_1EEEEEENS4_6LayoutINS5_IJNSA_ILi2EEESB_SB_EEENS5_IJSB_NSA_ILi0EEESV_EEEEENS5_IJNS4_10UnderscoreESY_SY_EEEEENS4_13SM90_TMA_LOADENS4_14ComposedLayoutINS4_7SwizzleILi1ELi4ELi3EEENS4_18smem_ptr_flag_bitsILi8EEENSS_INS5_IJNSA_ILi8EEESG_EEENS5_IJSG_SB_EEEEEEEvNS4_8identityES11_S1B_vS1C_EENS_8epilogue10collective6detail29Sm90TmaWarpSpecializedAdapterINS1F_15DefaultEpilogueISI_SJ_SJ_NS1E_6thread17LinearCombinationISI_Li1EffLNS1J_9ScaleType4KindE0ELNS_15FloatRoundStyleE2ESI_EENS1_15EpilogueDefaultEEEEEvvEEEEvNT_6ParamsE)
        .other          _ZN7cutlass13device_kernelINS_4gemm6kernel13GemmUniversalIN4cute5tupleIJiiiiEEENS1_10collective13CollectiveMmaINS1_37MainloopSm90TmaGmmaWarpSpecializedFP8ILi14ENS5_IJNS4_1CILi1EEESB_SB_EEENS1_35KernelTmaWarpSpecializedCooperativeEEENS5_IJNSA_ILi256EEESF_NSA_ILi32EEEEEENS_12float_e4m3_tENS5_IJlSB_lEEESI_SJ_NS4_8TiledMMAINS4_8MMA_AtomIJNS4_4SM904GMMA31MMA_64x256x32_F32E4M3E4M3_SS_TNILNSN_7ScaleInE1ELSP_1EEEEEENS4_6LayoutINS5_IJNSA_ILi2EEESB_SB_EEENS5_IJSB_NSA_ILi0EEESV_EEEEENS5_IJNS4_10UnderscoreESY_SY_EEEEENS4_13SM90_TMA_LOADENS4_14ComposedLayoutINS4_7SwizzleILi1ELi4ELi3EEENS4_18smem_ptr_flag_bitsILi8EEENSS_INS5_IJNSA_ILi8EEESG_EEENS5_IJSG_SB_EEEEEEEvNS4_8identityES11_S1B_vS1C_EENS_8epilogue10collective6detail29Sm90TmaWarpSpecializedAdapterINS1F_15DefaultEpilogueISI_SJ_SJ_NS1E_6thread17LinearCombinationISI_Li1EffLNS1J_9ScaleType4KindE0ELNS_15FloatRoundStyleE2ESI_EENS1_15EpilogueDefaultEEEEEvvEEEEvNT_6ParamsE,@"STO_CUDA_ENTRY STV_DEFAULT"
_ZN7cutlass13device_kernelINS_4gemm6kernel13GemmUniversalIN4cute5tupleIJiiiiEEENS1_10collective13CollectiveMmaINS1_37MainloopSm90TmaGmmaWarpSpecializedFP8ILi14ENS5_IJNS4_1CILi1EEESB_SB_EEENS1_35KernelTmaWarpSpecializedCooperativeEEENS5_IJNSA_ILi256EEESF_NSA_ILi32EEEEEENS_12float_e4m3_tENS5_IJlSB_lEEESI_SJ_NS4_8TiledMMAINS4_8MMA_AtomIJNS4_4SM904GMMA31MMA_64x256x32_F32E4M3E4M3_SS_TNILNSN_7ScaleInE1ELSP_1EEEEEENS4_6LayoutINS5_IJNSA_ILi2EEESB_SB_EEENS5_IJSB_NSA_ILi0EEESV_EEEEENS5_IJNS4_10UnderscoreESY_SY_EEEEENS4_13SM90_TMA_LOADENS4_14ComposedLayoutINS4_7SwizzleILi1ELi4ELi3EEENS4_18smem_ptr_flag_bitsILi8EEENSS_INS5_IJNSA_ILi8EEESG_EEENS5_IJSG_SB_EEEEEEEvNS4_8identityES11_S1B_vS1C_EENS_8epilogue10collective6detail29Sm90TmaWarpSpecializedAdapterINS1F_15DefaultEpilogueISI_SJ_SJ_NS1E_6thread17LinearCombinationISI_Li1EffLNS1J_9ScaleType4KindE0ELNS_15FloatRoundStyleE2ESI_EENS1_15EpilogueDefaultEEEEEvvEEEEvNT_6ParamsE:
[----:B------:R-:W0:Y:S02]  /*0000*/  LDC R1, c[0x0][0x28] ;  /* 0x00000a00ff017b82 */ /* 0x000e240000000800 */
[----:B0-----:R-:W-:Y:S01]  /*0010*/  VIADD R1, R1, 0xfffff990 ;  /* 0xfffff99001017836 */ /* 0x001fe20000000000 */
[----:B------:R-:W0:Y:S01]  /*0020*/  S2R R2, SR_TID.X ;  /* 0x0000000000027919 */ /* 0x000e220000002100 */
[----:B------:R-:W-:Y:S01]  /*0030*/  ELECT P0, URZ, PT ;  /* 0x00000000003f782f */ /* 0x000fe20003800000 */
[----:B------:R-:W-:Y:S01]  /*0040*/  BSSY B0, `(.L_x_0) ;  /* 0x0000015000007945 */ /* 0x000fe20003800000 */
[--C-:B0-----:R-:W-:Y:S02]  /*0050*/  SHF.R.U32.HI R0, RZ, 0x5, R2.reuse ;  /* 0x00000005ff007819 */ /* 0x101fe40000011602 */
[----:B------:R-:W-:-:S03]  /*0060*/  SHF.R.U32.HI R2, RZ, 0x7, R2 ;  /* 0x00000007ff027819 */ /* 0x000fc60000011602 */
[----:B------:R-:W0:Y:S04]  /*0070*/  SHFL.IDX PT, R3, R0, RZ, 0x1f ;  /* 0x00001fff00037589 */ /* 0x000e2800000e0000 */
[----:B------:R-:W1:Y:S01]  /*0080*/  SHFL.IDX PT, R2, R2, RZ, 0x1f ;  /* 0x00001fff02027589 */ /* 0x000e6200000e0000 */
[----:B0-----:R-:W-:Y:S02]  /*0090*/  R2UR UR4, R3 ;  /* 0x00000000030472ca */ /* 0x001fe400000e0000 */
[----:B-1----:R-:W-:-:S11]  /*00a0*/  R2UR UR6, R2 ;  /* 0x00000000020672ca */ /* 0x002fd600000e0000 */
[----:B------:R-:W-:Y:S02]  /*00b0*/  USHF.R.S32.HI UR5, URZ, 0x1f, UR4 ;  /* 0x0000001f3f057899 */ /* 0x000fe40008011404 */
[----:B------:R-:W-:Y:S02]  /*00c0*/  ISETP.NE.OR P0, PT, RZ, UR4, !P0 ;  /* 0x00000004ff007c0c */ /* 0x000fe4000c705670 */
[----:B------:R-:W-:-:S04]  /*00d0*/  ULEA.HI UR5, UR5, UR4, URZ, 0x2 ;  /* 0x0000000405057291 */ /* 0x000fc8000f8f103f */
[----:B------:R-:W-:-:S04]  /*00e0*/  ULOP3.LUT UR5, UR5, 0xfffffffc, URZ, 0xc0, !UPT ;  /* 0xfffffffc05057892 */ /* 0x000fc8000f8ec03f */
[----:B------:R-:W-:-:S03]  /*00f0*/  UIADD3 UR8, UR4, -UR5, URZ ;  /* 0x8000000504087290 */ /* 0x000fc6000fffe03f */
[----:B------:R-:W-:Y:S09]  /*0100*/  @P0 BRA `(.L_x_1) ;  /* 0x0000000000200947 */ /* 0x000ff20003800000 */
[----:B------:R-:W-:Y:S02]  /*0110*/  ULDC.64 UR4, c[0x0][0x198] ;  /* 0x0000660000047ab9 */ /* 0x000fe40000000a00 */
[----:B------:R-:W-:Y:S02]  /*0120*/  UIADD3 UR10, UP0, UR4, 0xf0, URZ ;  /* 0x000000f0040a7890 */ /* 0x000fe4000ff1e03f */
[----:B------:R-:W-:Y:S02]  /*0130*/  UIADD3 UR4, UP1, UR4, 0x1f0, URZ ;  /* 0x000001f004047890 */ /* 0x000fe4000ff3e03f */
[----:B------:R-:W-:Y:S02]  /*0140*/  UIADD3.X UR11, URZ, UR5, URZ, UP0, !UPT ;  /* 0x000000053f0b7290 */ /* 0x000fe400087fe43f */
[----:B------:R-:W-:-:S07]  /*0150*/  UIADD3.X UR5, URZ, UR5, URZ, UP1, !UPT ;  /* 0x000000053f057290 */ /* 0x000fce0008ffe43f */
[----:B------:R0:W-:Y:S02]  /*0160*/  UTMACCTL.PF [UR10] ;  /* 0x000000000a0079b9 */ /* 0x0001e40008040000 */
[----:B------:R0:W-:Y:S02]  /*0170*/  UTMACCTL.PF [UR4] ;  /* 0x00000000040079b9 */ /* 0x0001e40008040000 */
[----:B0-----:R-:W-:Y:S01]  /*0180*/  NOP ;  /* 0x0000000000007918 */ /* 0x001fe20000000000 */
.L_x_1:
[----:B------:R-:W-:Y:S05]  /*0190*/  BSYNC B0 ;  /* 0x0000000000007941 */ /* 0x000fea0003800000 */
.L_x_0:
[----:B------:R-:W0:Y:S01]  /*01a0*/  SHFL.IDX PT, R2, R0, RZ, 0x1f ;  /* 0x00001fff00027589 */ /* 0x000e2200000e0000 */
[----:B------:R-:W-:Y:S01]  /*01b0*/  UISETP.NE.AND UP0, UPT, UR8, 0x3, UPT ;  /* 0x000000030800788c */ /* 0x000fe2000bf05270 */
[----:B------:R-:W-:Y:S01]  /*01c0*/  ISETP.NE.AND P1, PT, RZ, UR6, PT ;  /* 0x00000006ff007c0c */ /* 0x000fe2000bf25270 */
[----:B------:R-:W-:Y:S02]  /*01d0*/  UIADD3 UR10, UR6, -0x1, URZ ;  /* 0xffffffff060a7890 */ /* 0x000fe4000fffe03f */
[----:B------:R-:W-:Y:S02]  /*01e0*/  UISETP.EQ.OR UP0, UPT, UR8, URZ, !UP0 ;  /* 0x0000003f0800728c */ /* 0x000fe4000c702670 */
[----:B------:R-:W-:Y:S02]  /*01f0*/  UISETP.GE.U32.AND UP1, UPT, UR10, 0x2, UPT ;  /* 0x000000020a00788c */ /* 0x000fe4000bf26070 */
[----:B------:R-:W-:-:S04]  /*0200*/  UISETP.EQ.AND UP0, UPT, UR6, URZ, UP0 ;  /* 0x0000003f0600728c */ /* 0x000fc80008702270 */
[----:B------:R-:W-:-:S04]  /*0210*/  USEL UR13, URZ, 0x1, !UP0 ;  /* 0x000000013f0d7887 */ /* 0x000fc8000c000000 */
[----:B------:R-:W-:Y:S01]  /*0220*/  USEL UR13, UR13, 0x2, UP1 ;  /* 0x000000020d0d7887 */ /* 0x000fe20008800000 */
[----:B0-----:R-:W-:-:S13]  /*0230*/  ISETP.NE.AND P0, PT, R2, RZ, PT ;  /* 0x000000ff0200720c */ /* 0x001fda0003f05270 */
[----:B------:R-:W-:Y:S05]  /*0240*/  @P0 BRA `(.L_x_2) ;  /* 0x0000000000b40947 */ /* 0x000fea0003800000 */
[----:B------:R-:W-:Y:S01]  /*0250*/  ELECT P0, URZ, PT ;  /* 0x00000000003f782f */ /* 0x000fe20003800000 */
[----:B------:R-:W-:-:S12]  /*0260*/  BSSY B0, `(.L_x_2) ;  /* 0x000002b000007945 */ /* 0x000fd80003800000 */
[----:B------:R-:W-:Y:S05]  /*0270*/  @!P0 BRA `(.L_x_3) ;  /* 0x0000000000a48947 */ /* 0x000fea0003800000 */
[----:B------:R-:W0:Y:S01]  /*0280*/  S2UR UR9, SR_CgaCtaId ;  /* 0x00000000000979c3 */ /* 0x000e220000008800 */
[----:B------:R-:W-:Y:S01]  /*0290*/  UMOV UR4, 0x400 ;  /* 0x0000040000047882 */ /* 0x000fe20000000000 */
[----:B------:R-:W-:Y:S01]  /*02a0*/  UMOV UR5, 0x1 ;  /* 0x0000000100057882 */ /* 0x000fe20000000000 */
[----:B------:R-:W-:Y:S02]  /*02b0*/  UMOV UR6, 0x100 ;  /* 0x0000010000067882 */ /* 0x000fe40000000000 */
[----:B------:R-:W-:-:S04]  /*02c0*/  UIADD3 UR6, -UR6, 0x100000, URZ ;  /* 0x0010000006067890 */ /* 0x000fc8000fffe13f */
[----:B------:R-:W-:Y:S02]  /*02d0*/  USHF.L.U32 UR7, UR6, 0xb, URZ ;  /* 0x0000000b06077899 */ /* 0x000fe4000800063f */
[----:B------:R-:W-:Y:S02]  /*02e0*/  USHF.L.U32 UR6, UR6, 0x1, URZ ;  /* 0x0000000106067899 */ /* 0x000fe4000800063f */
[----:B0-----:R-:W-:Y:S02]  /*02f0*/  ULEA UR9, UR9, UR4, 0x18 ;  /* 0x0000000409097291 */ /* 0x001fe4000f8ec03f */
[----:B------:R-:W-:-:S04]  /*0300*/  UIADD3 UR4, -UR5, 0x100000, URZ ;  /* 0x0010000005047890 */ /* 0x000fc8000fffe13f */
[----:B------:R-:W-:Y:S02]  /*0310*/  USHF.L.U32 UR5, UR4, 0xb, URZ ;  /* 0x0000000b04057899 */ /* 0x000fe4000800063f */
[----:B------:R-:W-:Y:S01]  /*0320*/  USHF.L.U32 UR4, UR4, 0x1, URZ ;  /* 0x0000000104047899 */ /* 0x000fe2000800063f */
[----:B------:R-:W0:Y:S11]  /*0330*/  FENCE.VIEW.ASYNC.S ;  /* 0x00000000000073c6 */ /* 0x000e360000000000 */
[----:B0-----:R0:W1:Y:S01]  /*0340*/  SYNCS.EXCH.64 URZ, [UR9], UR4 ;  /* 0x00000004093f75b2 */ /* 0x0010620008000100 */
[----:B------:R0:W2:Y:S01]  /*0350*/  SYNCS.EXCH.64 URZ, [UR9+0x70], UR6 ;  /* 0x00007006093f75b2 */ /* 0x0000a20008000100 */
[----:B------:R0:W3:Y:S01]  /*0360*/  SYNCS.EXCH.64 URZ, [UR9+0x8], UR4 ;  /* 0x00000804093f75b2 */ /* 0x0000e20008000100 */
[----:B------:R0:W4:Y:S01]  /*0370*/  SYNCS.EXCH.64 URZ, [UR9+0x78], UR6 ;  /* 0x00007806093f75b2 */ /* 0x0001220008000100 */
[----:B------:R0:W0:Y:S01]  /*0380*/  SYNCS.EXCH.64 URZ, [UR9+0x10], UR4 ;  /* 0x00001004093f75b2 */ /* 0x0000220008000100 */
        /* <DEDUP_REMOVED lines=23> */
[----:B-1234-:R-:W-:Y:S01]  /*0500*/  NOP ;  /* 0x0000000000007918 */ /* 0x01efe20000000000 */
.L_x_3:
[----:B0-----:R-:W-:Y:S05]  /*0510*/  BSYNC B0 ;  /* 0x0000000000007941 */ /* 0x001fea0003800000 */
.L_x_2:
[----:B------:R-:W0:Y:S01]  /*0520*/  LDC R2, c[0x0][0x65c] ;  /* 0x00019700ff027b82 */ /* 0x000e220000000800 */
[----:B------:R-:W1:Y:S01]  /*0530*/  SHFL.IDX PT, R0, R0, RZ, 0x1f ;  /* 0x00001fff00007589 */ /* 0x000e6200000e0000 */
[----:B------:R-:W-:Y:S01]  /*0540*/  ELECT P0, URZ, PT ;  /* 0x00000000003f782f */ /* 0x000fe20003800000 */
[----:B------:R-:W-:Y:S01]  /*0550*/  IMAD.MOV.U32 R3, RZ, RZ, RZ ;  /* 0x000000ffff037224 */ /* 0x000fe200078e00ff */
[----:B------:R-:W-:Y:S01]  /*0560*/  UMOV UR4, 0x20 ;  /* 0x0000002000047882 */ /* 0x000fe20000000000 */
[----:B------:R-:W2:Y:S01]  /*0570*/  S2R R11, SR_CTAID.Y ;  /* 0x00000000000b7919 */ /* 0x000ea20000002600 */
[----:B------:R-:W-:Y:S01]  /*0580*/  NOP ;  /* 0x0000000000007918 */ /* 0x000fe20000000000 */
[----:B------:R-:W-:Y:S01]  /*0590*/  NOP ;  /* 0x0000000000007918 */ /* 0x000fe20000000000 */
[----:B0-----:R-:W-:Y:S02]  /*05a0*/  ISETP.NE.AND P4, PT, R2, 0x1, PT ;  /* 0x000000010200780c */ /* 0x001fe40003f85270 */
[----:B------:R-:W0:Y:S01]  /*05b0*/  S2R R2, SR_CTAID.X ;  /* 0x0000000000027919 */ /* 0x000e220000002500 */
[----:B-1----:R-:W-:-:S10]  /*05c0*/  ISETP.NE.OR P0, PT, R0, RZ, !P0 ;  /* 0x000000ff0000720c */ /* 0x002fd40004705670 */
[----:B------:R-:W0:Y:S01]  /*05d0*/  @P4 LDC R7, c[0x0][0x10] ;  /* 0x00000400ff074b82 */ /* 0x000e220000000800 */
[----:B--2---:R-:W-:Y:S02]  /*05e0*/  @P4 IMAD.MOV.U32 R4, RZ, RZ, R11 ;  /* 0x000000ffff044224 */ /* 0x004fe400078e000b */
[----:B------:R-:W-:Y:S01]  /*05f0*/  VOTEU.ALL UP0, P0 ;  /* 0x00000000003f7886 */ /* 0x000fe20000000000 */
[----:B------:R-:W-:Y:S01]  /*0600*/  @P4 IMAD.MOV.U32 R5, RZ, RZ, RZ ;  /* 0x000000ffff054224 */ /* 0x000fe200078e00ff */
[----:B------:R-:W-:Y:S01]  /*0610*/  VOTEU.ALL UP1, P0 ;  /* 0x00000000003f7886 */ /* 0x000fe20000020000 */
[----:B------:R-:W-:Y:S02]  /*0620*/  @P4 IMAD.MOV.U32 R13, RZ, RZ, RZ ;  /* 0x000000ffff0d4224 */ /* 0x000fe400078e00ff */
[----:B------:R-:W1:Y:S01]  /*0630*/  @!P4 LDC R9, c[0x0][0xc] ;  /* 0x00000300ff09cb82 */ /* 0x000e620000000800 */
[----:B------:R-:W-:Y:S01]  /*0640*/  @!UP0 UMOV UR6, 0x400 ;  /* 0x0000040000068882 */ /* 0x000fe20000000000 */
[----:B------:R-:W-:-:S04]  /*0650*/  @!UP0 UIADD3 UR4, -UR4, 0x100000, URZ ;  /* 0x0010000004048890 */ /* 0x000fc8000fffe13f */
[----:B------:R-:W-:Y:S02]  /*0660*/  @!UP0 USHF.L.U32 UR5, UR4, 0xb, URZ ;  /* 0x0000000b04058899 */ /* 0x000fe4000800063f */
[----:B------:R-:W-:Y:S01]  /*0670*/  @!UP0 USHF.L.U32 UR4, UR4, 0x1, URZ ;  /* 0x0000000104048899 */ /* 0x000fe2000800063f */
[----:B------:R-:W2:Y:S01]  /*0680*/  @!UP0 S2UR UR7, SR_CgaCtaId ;  /* 0x00000000000789c3 */ /* 0x000ea20000008800 */
[----:B0-----:R-:W-:-:S04]  /*0690*/  @P4 IMAD.WIDE.U32 R6, R2, R7, R4 ;  /* 0x0000000702064225 */ /* 0x001fc800078e0004 */
[----:B------:R-:W-:Y:S02]  /*06a0*/  @P4 IMAD.MOV.U32 R10, RZ, RZ, R6 ;  /* 0x000000ffff0a4224 */ /* 0x000fe400078e0006 */
[----:B------:R-:W-:Y:S02]  /*06b0*/  @P4 IMAD.IADD R14, R7, 0x1, R13 ;  /* 0x00000001070e4824 */ /* 0x000fe400078e020d */
[----:B-1----:R-:W-:-:S04]  /*06c0*/  @!P4 IMAD.WIDE.U32 R4, R9, R11, R2 ;  /* 0x0000000b0904c225 */ /* 0x002fc800078e0002 */
[----:B------:R-:W-:Y:S02]  /*06d0*/  @!P4 IMAD.MOV.U32 R10, RZ, RZ, R4 ;  /* 0x000000ffff0ac224 */ /* 0x000fe400078e0004 */
[----:B------:R-:W-:Y:S01]  /*06e0*/  @!P4 IMAD.MOV.U32 R14, RZ, RZ, R5 ;  /* 0x000000ffff0ec224 */ /* 0x000fe200078e0005 */
[----:B--2---:R-:W-:Y:S02]  /*06f0*/  @!UP0 ULEA UR6, UR7, UR6, 0x18 ;  /* 0x0000000607068291 */ /* 0x004fe4000f8ec03f */
[----:B------:R0:W-:Y:S01]  /*0700*/  STL [R1+0x45c], R10 ;  /* 0x00045c0a01007387 */ /* 0x0001e20000100800 */
[----:B------:R-:W-:-:S03]  /*0710*/  VOTEU.ALL UP0, P0 ;  /* 0x00000000003f7886 */ /* 0x000fc60000000000 */
[----:B------:R0:W-:Y:S04]  /*0720*/  STL [R1+0x458], R14 ;  /* 0x0004580e01007387 */ /* 0x0001e80000100800 */
[----:B------:R-:W1:Y:S02]  /*0730*/  FENCE.VIEW.ASYNC.S ;  /* 0x00000000000073c6 */ /* 0x000e640000000000 */
[----:B-1----:R0:W1:Y:S01]  /*0740*/  @!UP0 SYNCS.EXCH.64 URZ, [UR6+0xf0], UR4 ;  /* 0x0000f004063f85b2 */ /* 0x0020620008000100 */
[----:B------:R0:W1:Y:S01]  /*0750*/  @!UP1 SYNCS.EXCH.64 URZ, [UR6+0xf8], UR4 ;  /* 0x0000f804063f95b2 */ /* 0x0000620008000100 */
[----:B------:R-:W-:Y:S01]  /*0760*/  NOP ;  /* 0x0000000000007918 */ /* 0x000fe20000000000 */
[----:B-1----:R-:W-:Y:S06]  /*0770*/  BAR.SYNC.DEFER_BLOCKING 0x0 ;  /* 0x0000000000007b1d */ /* 0x002fec0000010000 */
[----:B0-----:R-:W-:Y:S05]  /*0780*/  @!P1 BRA `(.L_x_4) ;  /* 0x0000021400689947 */ /* 0x001fea0003800000 */
[----:B------:R-:W-:-:S06]  /*0790*/  UISETP.GT.U32.AND UP0, UPT, UR10, 0x1, UPT ;  /* 0x000000010a00788c */ /* 0x000fcc000bf04070 */
[----:B------:R-:W-:-:S13]  /*07a0*/  PLOP3.LUT P0, PT, PT, PT, UP0, 0x80, 0x0 ;  /* 0x000000000000781c */ /* 0x000fda0003f0f008 */
[----:B------:R-:W-:Y:S05]  /*07b0*/  @P0 EXIT ;  /* 0x000000000000094d */ /* 0x000fea0003800000 */
[----:B------:R-:W-:Y:S01]  /*07c0*/  IMAD.MOV.U32 R5, RZ, RZ, -0x1 ;  /* 0xffffffffff057424 */ /* 0x000fe200078e00ff */
[----:B------:R-:W-:Y:S01]  /*07d0*/  ULDC.64 UR4, c[0x0][0x650] ;  /* 0x0001940000047ab9 */ /* 0x000fe20000000a00 */
[----:B------:R-:W-:Y:S01]  /*07e0*/  IMAD.MOV.U32 R4, RZ, RZ, -0x1 ;  /* 0xffffffffff047424 */ /* 0x000fe200078e00ff */
[----:B------:R-:W-:Y:S01]  /*07f0*/  ISETP.GE.U32.AND P0, PT, R10, UR4, PT ;  /* 0x000000040a007c0c */ /* 0x000fe2000bf06070 */
[----:B------:R-:W-:Y:S01]  /*0800*/  UMOV UR10, 0xffffffff ;  /* 0xffffffff000a7882 */ /* 0x000fe20000000000 */
[----:B------:R0:W-:Y:S01]  /*0810*/  STL [R1+0x464], R5 ;  /* 0x0004640501007387 */ /* 0x0001e20000100800 */
[----:B------:R-:W-:Y:S02]  /*0820*/  PRMT R0, RZ, 0x7610, R0 ;  /* 0x00007610ff007816 */ /* 0x000fe40000000000 */
[----:B------:R-:W-:Y:S01]  /*0830*/  ISETP.GE.U32.AND.EX P0, PT, R14, UR5, PT, P0 ;  /* 0x000000050e007c0c */ /* 0x000fe2000bf06100 */
[----:B------:R0:W-:-:S12]  /*0840*/  STL [R1+0x460], R4 ;  /* 0x0004600401007387 */ /* 0x0001d80000100800 */
[----:B0-----:R-:W-:Y:S05]  /*0850*/  @P0 BRA `(.L_x_5) ;  /* 0x00000004006c0947 */ /* 0x001fea0003800000 */
[----:B------:R-:W-:Y:S01]  /*0860*/  ULDC.64 UR14, c[0x0][0x628] ;  /* 0x00018a00000e7ab9 */ /* 0x000fe20000000a00 */
[----:B------:R-:W0:Y:S01]  /*0870*/  LDC.64 R12, c[0x0][0x620] ;  /* 0x00018800ff0c7b82 */ /* 0x000e220000000a00 */
[----:B------:R-:W-:Y:S01]  /*0880*/  ISETP.NE.U32.AND P0, PT, RZ, UR14, PT ;  /* 0x0000000eff007c0c */ /* 0x000fe2000bf05070 */
[----:B------:R-:W-:Y:S01]  /*0890*/  ULDC UR11, c[0x0][0x630] ;  /* 0x00018c00000b7ab9 */ /* 0x000fe20000000800 */
[----:B------:R-:W-:Y:S02]  /*08a0*/  R2UR UR4, R10 ;  /* 0x000000000a0472ca */ /* 0x000fe400000e0000 */
[----:B------:R-:W-:Y:S02]  /*08b0*/  ISETP.NE.AND.EX P0, PT, RZ, UR15, PT, P0 ;  /* 0x0000000fff007c0c */ /* 0x000fe4000bf05300 */
[----:B------:R-:W-:-:S11]  /*08c0*/  R2UR UR5, R14 ;  /* 0x000000000e0572ca */ /* 0x000fd600000e0000 */
[----:B------:R-:W-:Y:S05]  /*08d0*/  @!P0 BRA `(.L_x_6) ;  /* 0x0000000000308947 */ /* 0x000fea0003800000 */
[----:B------:R-:W-:Y:S01]  /*08e0*/  R2UR UR4, R10 ;  /* 0x000000000a0472ca */ /* 0x000fe200000e0000 */
[----:B------:R-:W-:Y:S01]  /*08f0*/  ULDC UR8, c[0x0][0x634] ;  /* 0x00018d0000087ab9 */ /* 0x000fe20000000800 */
[----:B------:R-:W-:-:S11]  /*0900*/  R2UR UR10, R14 ;  /* 0x000000000e0a72ca */ /* 0x000fd600000e0000 */
[----:B------:R-:W-:-:S04]  /*0910*/  UIADD3 UR8, UP0, UR4, UR8, URZ ;  /* 0x0000000804087290 */ /* 0x000fc8000ff1e03f */
[----:B------:R-:W-:-:S04]  /*0920*/  UIADD3.X UR10, URZ, UR10, URZ, UP0, !UPT ;  /* 0x0000000a3f0a7290 */ /* 0x000fc800087fe43f */
[----:B------:R-:W-:-:S04]  /*0930*/  UIMAD.WIDE.U32 UR4, UR10, UR14, URZ ;  /* 0x0000000e0a0472a5 */ /* 0x000fc8000f8e003f */
[----:B------:R-:W-:Y:S02]  /*0940*/  UIMAD.WIDE.U32 UR6, UP0, UR8, UR15, UR4 ;  /* 0x0000000f080672a5 */ /* 0x000fe4000f800004 */
[----:B------:R-:W-:Y:S02]  /*0950*/  UIMAD.WIDE.U32 UR4, UR8, UR14, URZ ;  /* 0x0000000e080472a5 */ /* 0x000fe4000f8e003f */
[----:B------:R-:W-:Y:S02]  /*0960*/  UIADD3.X UR9, URZ, URZ, URZ, UP0, !UPT ;  /* 0x0000003f3f097290 */ /* 0x000fe400087fe43f */
[----:B------:R-:W-:Y:S01]  /*0970*/  UIADD3 URZ, UP0, UR5, UR6, URZ ;  /* 0x00000006053f7290 */ /* 0x000fe2000ff1e03f */
[----:B------:R-:W-:-:S03]  /*0980*/  UMOV UR8, UR7 ;  /* 0x0000000700087c82 */ /* 0x000fc60008000000 */
[----:B------:R-:W-:-:S12]  /*0990*/  UIMAD.WIDE.U32.X UR4, UR10, UR15, UR8, UP0 ;  /* 0x0000000f0a0472a5 */ /* 0x000fd800080e0408 */
.L_x_6:
[----:B------:R-:W-:Y:S01]  /*09a0*/  USHF.R.U64 UR10, UR4, UR11, UR5 ;  /* 0x0000000b040a7299 */ /* 0x000fe20008001205 */
[----:B------:R-:W1:Y:S01]  /*09b0*/  LDC R8, c[0x0][0x618] ;  /* 0x00018600ff087b82 */ /* 0x000e620000000800 */
[----:B------:R-:W-:Y:S01]  /*09c0*/  USHF.R.U32.HI UR4, URZ, UR11, UR5 ;  /* 0x0000000b3f047299 */ /* 0x000fe20008011605 */
[----:B------:R-:W-:Y:S01]  /*09d0*/  I2FP.F32.U32 R0, R2 ;  /* 0x0000000200007245 */ /* 0x000fe20000201000 */
[----:B------:R-:W-:Y:S01]  /*09e0*/  IMAD.MOV.U32 R4, RZ, RZ, R10 ;  /* 0x000000ffff047224 */ /* 0x000fe200078e000a */
[----:B------:R-:W-:Y:S01]  /*09f0*/  ULDC UR5, c[0x0][0x150] ;  /* 0x0000540000057ab9 */ /* 0x000fe20000000800 */
[----:B------:R-:W-:Y:S01]  /*0a00*/  IADD3 R7, P0, RZ, -UR10, RZ ;  /* 0x8000000aff077c10 */ /* 0x000fe2000ff1e0ff */
[----:B------:R-:W-:Y:S02]  /*0a10*/  IMAD.MOV.U32 R5, RZ, RZ, R14 ;  /* 0x000000ffff057224 */ /* 0x000fe400078e000e */
[----:B------:R-:W-:Y:S01]  /*0a20*/  FMUL R0, R0, UR5 ;  /* 0x0000000500007c20 */ /* 0x000fe20008400000 */
[----:B------:R-:W2:Y:S01]  /*0a30*/  LDC.64 R20, c[0x0][0x640] ;  /* 0x00019000ff147b82 */ /* 0x000ea20000000a00 */
[----:B------:R-:W-:Y:S01]  /*0a40*/  IMAD.X R9, RZ, RZ, ~UR4, P0 ;  /* 0x80000004ff097e24 */ /* 0x000fe200080e06ff */
[----:B------:R-:W-:Y:S01]  /*0a50*/  ULDC UR4, c[0x0][0x154] ;  /* 0x0000550000047ab9 */ /* 0x000fe20000000800 */
[----:B0-----:R-:W-:-:S02]  /*0a60*/  IMAD.WIDE.U32 R4, R7, R12, R4 ;  /* 0x0000000c07047225 */ /* 0x001fc400078e0004 */
[----:B------:R-:W0:Y:S03]  /*0a70*/  F2I.U32.TRUNC.NTZ R0, R0 ;  /* 0x0000000000007305 */ /* 0x000e26000020f000 */
[----:B------:R-:W3:Y:S01]  /*0a80*/  LDC R3, c[0x0][0x144] ;  /* 0x00005100ff037b82 */ /* 0x000ee20000000800 */
[----:B------:R-:W-:-:S04]  /*0a90*/  IMAD R6, R9, R12, RZ ;  /* 0x0000000c09067224 */ /* 0x000fc800078e02ff */
[----:B------:R-:W-:-:S03]  /*0aa0*/  IMAD R7, R7, R13, R6 ;  /* 0x0000000d07077224 */ /* 0x000fc600078e0206 */
[----:B------:R-:W4:Y:S01]  /*0ab0*/  LDC R10, c[0x0][0x608] ;  /* 0x00018200ff0a7b82 */ /* 0x000f220000000800 */
[----:B------:R-:W-:Y:S02]  /*0ac0*/  IMAD.IADD R5, R5, 0x1, R7 ;  /* 0x0000000105057824 */ /* 0x000fe400078e0207 */
[----:B------:R-:W-:Y:S02]  /*0ad0*/  IMAD.MOV.U32 R7, RZ, RZ, -0x1 ;  /* 0xffffffffff077424 */ /* 0x000fe400078e00ff */
[----:B0-----:R-:W-:Y:S01]  /*0ae0*/  IMAD.MOV R6, RZ, RZ, -R0 ;  /* 0x000000ffff067224 */ /* 0x001fe200078e0a00 */
[----:B-1----:R-:W-:Y:S02]  /*0af0*/  SHF.R.U64 R14, R4, R8, R5 ;  /* 0x00000008040e7219 */ /* 0x002fe40000001205 */
[----:B------:R-:W0:Y:S01]  /*0b00*/  LDC R18, c[0x0][0x658] ;  /* 0x00019600ff127b82 */ /* 0x000e220000000800 */
[----:B------:R-:W-:Y:S02]  /*0b10*/  I2FP.F32.U32 R4, R11 ;  /* 0x0000000b00047245 */ /* 0x000fe40000201000 */
[----:B--2---:R-:W-:-:S02]  /*0b20*/  ISETP.NE.U32.AND P0, PT, R20, RZ, PT ;  /* 0x000000ff1400720c */ /* 0x004fc40003f05070 */
[----:B------:R-:W-:Y:S01]  /*0b30*/  SHF.R.U32.HI R5, RZ, R8, R5 ;  /* 0x00000008ff057219 */ /* 0x000fe20000011605 */
[----:B------:R-:W-:Y:S01]  /*0b40*/  FMUL R4, R4, UR4 ;  /* 0x0000000404047c20 */ /* 0x000fe20008400000 */
[----:B------:R-:W-:Y:S01]  /*0b50*/  ISETP.NE.AND.EX P0, PT, R21, RZ, PT, P0 ;  /* 0x000000ff1500720c */ /* 0x000fe20003f05300 */
[----:B------:R-:W1:Y:S01]  /*0b60*/  LDC R12, c[0x0][0x148] ;  /* 0x00005200ff0c7b82 */ /* 0x000e620000000800 */
[----:B---3--:R-:W-:-:S07]  /*0b70*/  IMAD R0, R3, R6, R2 ;  /* 0x0000000603007224 */ /* 0x008fce00078e0202 */
[----:B------:R-:W2:Y:S01]  /*0b80*/  LDC R16, c[0x0][0x600] ;  /* 0x00018000ff107b82 */ /* 0x000ea20000000800 */
[-CC-:B----4-:R-:W-:Y:S02]  /*0b90*/  SHF.R.U64 R22, R14, R10.reuse, R5.reuse ;  /* 0x0000000a0e167219 */ /* 0x190fe40000001205 */
[----:B------:R-:W-:Y:S01]  /*0ba0*/  SHF.R.U32.HI R3, RZ, R10, R5 ;  /* 0x0000000aff037219 */ /* 0x000fe20000011605 */
[----:B------:R-:W-:Y:S01]  /*0bb0*/  IMAD.MOV.U32 R5, RZ, RZ, 0x1 ;  /* 0x00000001ff057424 */ /* 0x000fe200078e00ff */
[----:B------:R3:W4:Y:S03]  /*0bc0*/  F2I.U32.TRUNC.NTZ R10, R4 ;  /* 0x00000004000a7305 */ /* 0x000726000020f000 */
[----:B------:R-:W1:Y:S01]  /*0bd0*/  LDC R15, c[0x0][0x648] ;  /* 0x00019200ff0f7b82 */ /* 0x000e620000000800 */
[-C--:B0-----:R-:W-:Y:S02]  /*0be0*/  SHF.L.U32 R2, R7, R18.reuse, RZ ;  /* 0x0000001207027219 */ /* 0x081fe400000006ff */
[----:B------:R-:W-:-:S02]  /*0bf0*/  SHF.R.U64 R24, R22, R18, R3 ;  /* 0x0000001216187219 */ /* 0x000fc40000001203 */
[----:B------:R-:W-:Y:S02]  /*0c00*/  LOP3.LUT R9, RZ, R2, RZ, 0x33, !PT ;  /* 0x00000002ff097212 */ /* 0x000fe400078e33ff */
[-C--:B------:R-:W-:Y:S01]  /*0c10*/  SHF.R.U32.HI R3, RZ, R18.reuse, R3 ;  /* 0x00000012ff037219 */ /* 0x080fe20000011603 */
[----:B------:R-:W0:Y:S01]  /*0c20*/  LDC R17, c[0x0][0x638] ;  /* 0x00018e00ff117b82 */ /* 0x000e220000000800 */
[----:B------:R-:W-:Y:S01]  /*0c30*/  SHF.L.U32 R8, R5, R18, RZ ;  /* 0x0000001205087219 */ /* 0x000fe200000006ff */
[----:B------:R-:W-:-:S06]  /*0c40*/  IMAD.MOV.U32 R2, RZ, RZ, R24 ;  /* 0x000000ffff027224 */ /* 0x000fcc00078e0018 */
[----:B------:R-:W0:Y:S01]  /*0c50*/  LDC R19, c[0x0][0x610] ;  /* 0x00018400ff137b82 */ /* 0x000e220000000800 */
[----:B---34-:R-:W-:Y:S05]  /*0c60*/  @!P0 BRA `(.L_x_7) ;  /* 0x0000000000288947 */ /* 0x018fea0003800000 */
[----:B------:R-:W3:Y:S02]  /*0c70*/  LDC R7, c[0x0][0x64c] ;  /* 0x00019300ff077b82 */ /* 0x000ee40000000800 */
[----:B---3--:R-:W-:-:S05]  /*0c80*/  IADD3 R7, P0, R24, R7, RZ ;  /* 0x0000000718077210 */ /* 0x008fca0007f1e0ff */
[----:B------:R-:W-:-:S04]  /*0c90*/  IMAD.X R13, RZ, RZ, R3, P0 ;  /* 0x000000ffff0d7224 */ /* 0x000fc800000e0603 */
[----:B------:R-:W-:-:S04]  /*0ca0*/  IMAD.WIDE.U32 R2, R13, R20, RZ ;  /* 0x000000140d027225 */ /* 0x000fc800078e00ff */
[----:B------:R-:W-:-:S04]  /*0cb0*/  IMAD.WIDE.U32 R4, P0, R7, R21, R2 ;  /* 0x0000001507047225 */ /* 0x000fc80007800002 */
[----:B------:R-:W-:-:S04]  /*0cc0*/  IMAD.WIDE.U32 R2, R7, R20, RZ ;  /* 0x0000001407027225 */ /* 0x000fc800078e00ff */
[----:B------:R-:W-:Y:S01]  /*0cd0*/  IMAD.X R7, RZ, RZ, RZ, P0 ;  /* 0x000000ffff077224 */ /* 0x000fe200000e06ff */
[----:B------:R-:W-:Y:S01]  /*0ce0*/  IADD3 RZ, P0, R3, R4, RZ ;  /* 0x0000000403ff7210 */ /* 0x000fe20007f1e0ff */
[----:B------:R-:W-:-:S04]  /*0cf0*/  IMAD.MOV.U32 R6, RZ, RZ, R5 ;  /* 0x000000ffff067224 */ /* 0x000fc800078e0005 */
[----:B------:R-:W-:-:S08]  /*0d00*/  IMAD.WIDE.U32.X R2, R13, R21, R6, P0 ;  /* 0x000000150d027225 */ /* 0x000fd000000e0406 */
.L_x_7:
[----:B-1----:R-:W-:Y:S01]  /*0d10*/  SHF.R.U64 R2, R2, R15, R3 ;  /* 0x0000000f02027219 */ /* 0x002fe20000001203 */
[----:B--2---:R-:W-:Y:S01]  /*0d20*/  VIADD R3, R16, 0xffffffff ;  /* 0xffffffff10037836 */ /* 0x004fe20000000000 */
[----:B------:R-:W-:Y:S01]  /*0d30*/  LOP3.LUT R9, R22, R9, RZ, 0xc0, !PT ;  /* 0x0000000916097212 */ /* 0x000fe200078ec0ff */
[----:B------:R-:W-:Y:S02]  /*0d40*/  IMAD.MOV R10, RZ, RZ, -R10 ;  /* 0x000000ffff0a7224 */ /* 0x000fe400078e0a0a */
[----:B------:R-:W-:Y:S01]  /*0d50*/  IMAD.MOV R4, RZ, RZ, -R2 ;  /* 0x000000ffff047224 */ /* 0x000fe200078e0a02 */
[----:B------:R-:W-:Y:S01]  /*0d60*/  LOP3.LUT R14, R14, R3, RZ, 0xc0, !PT ;  /* 0x000000030e0e7212 */ /* 0x000fe200078ec0ff */
[----:B------:R-:W-:Y:S02]  /*0d70*/  @P4 IMAD R0, R12, R10, R11 ;  /* 0x0000000a0c004224 */ /* 0x000fe400078e020b */
[----:B------:R-:W-:Y:S02]  /*0d80*/  IMAD R9, R8, R2, R9 ;  /* 0x0000000208097224 */ /* 0x000fe400078e0209 */
[----:B0-----:R-:W-:-:S02]  /*0d90*/  IMAD R3, R4, R17, R24 ;  /* 0x0000001104037224 */ /* 0x001fc400078e0218 */
[----:B------:R-:W-:Y:S02]  /*0da0*/  IMAD R2, R9, R19, R0 ;  /* 0x0000001309027224 */ /* 0x000fe400078e0200 */
[----:B------:R-:W-:Y:S02]  /*0db0*/  IMAD R3, R3, R16, R14 ;  /* 0x0000001003037224 */ /* 0x000fe400078e020e */
[----:B------:R-:W-:-:S03]  /*0dc0*/  IMAD.MOV.U32 R0, RZ, RZ, 0x1 ;  /* 0x00000001ff007424 */ /* 0x000fc600078e00ff */
[----:B------:R-:W-:Y:S02]  /*0dd0*/  SEL R4, R3, R2, !P4 ;  /* 0x0000000203047207 */ /* 0x000fe40006000000 */
[----:B------:R-:W-:-:S03]  /*0de0*/  SEL R2, R2, R3, !P4 ;  /* 0x0000000302027207 */ /* 0x000fc60006000000 */
[----:B------:R0:W-:Y:S04]  /*0df0*/  STL [R1+0x460], R4 ;  /* 0x0004600401007387 */ /* 0x0001e80000100800 */
[----:B------:R0:W-:Y:S02]  /*0e00*/  STL [R1+0x464], R2 ;  /* 0x0004640201007387 */ /* 0x0001e40000100800 */
.L_x_5:
[----:B------:R-:W-:-:S08]  /*0e10*/  NOP ;  /* 0x0000000000007918 */ /* 0x000fd00000000000 */
[----:B------:R-:W1:Y:S02]  /*0e20*/  USETMAXREG.TRY_ALLOC.CTAPOOL UP0, 0xf0 ;  /* 0x000000f0000079c8 */ /* 0x000e640008000600 */
[----:B-1----:R-:W-:-:S13]  /*0e30*/  PLOP3.LUT P0, PT, PT, PT, UP0, 0x80, 0x0 ;  /* 0x000000000000781c */ /* 0x002fda0003f0f008 */
[----:B------:R-:W-:Y:S05]  /*0e40*/  @!P0 BRA `(.L_x_5) ;  /* 0xfffffffc00f08947 */ /* 0x000fea000383ffff */
[----:B------:R-:W-:Y:S01]  /*0e50*/  ULDC.64 UR4, c[0x0][0x598] ;  /* 0x0001660000047ab9 */ /* 0x000fe20000000a00 */
[----:B------:R-:W-:Y:S01]  /*0e60*/  ULDC.64 UR20, c[0x0][0x208] ;  /* 0x0000820000147ab9 */ /* 0x000fe20000000a00 */
[----:B------:R-:W-:-:S04]  /*0e70*/  ISETP.NE.U32.AND P0, PT, RZ, UR4, PT ;  /* 0x00000004ff007c0c */ /* 0x000fc8000bf05070 */
[----:B------:R-:W-:-:S13]  /*0e80*/  ISETP.NE.AND.EX P0, PT, RZ, UR5, PT, P0 ;  /* 0x00000005ff007c0c */ /* 0x000fda000bf05300 */
[----:B------:R-:W-:Y:S05]  /*0e90*/  @!P0 BRA `(.L_x_8) ;  /* 0x0000000000208947 */ /* 0x000fea0003800000 */
[----:B0-----:R-:W0:Y:S02]  /*0ea0*/  LDC.64 R2, c[0x0][0x598] ;  /* 0x00016600ff027b82 */ /* 0x001e240000000a00 */
[----:B0-----:R-:W2:Y:S02]  /*0eb0*/  LDG.E.64 R2, desc[UR20][R2.64] ;  /* 0x0000001402027981 */ /* 0x001ea4000c1e1b00 */
[----:B--2---:R-:W-:-:S04]  /*0ec0*/  ISETP.NE.U32.AND P0, PT, R2, RZ, PT ;  /* 0x000000ff0200720c */ /* 0x004fc80003f05070 */
[----:B------:R-:W-:-:S13]  /*0ed0*/  ISETP.NE.AND.EX P0, PT, R3, RZ, PT, P0 ;  /* 0x000000ff0300720c */ /* 0x000fda0003f05300 */
[----:B------:R-:W-:Y:S05]  /*0ee0*/  @!P0 BRA `(.L_x_8) ;  /* 0x00000000000c8947 */ /* 0x000fea0003800000 */
[----:B------:R-:W2:Y:S02]  /*0ef0*/  LD.E R2, desc[UR20][R2.64] ;  /* 0x0000001402027980 */ /* 0x000ea4000c101900 */
[----:B--2---:R-:W-:Y:S01]  /*0f00*/  R2UR UR22, R2 ;  /* 0x00000000021672ca */ /* 0x004fe200000e0000 */
[----:B------:R-:W-:-:S14]  /*0f10*/  BRA `(.L_x_9) ;  /* 0x0000000000247947 */ /* 0x000fdc0003800000 */
.L_x_8:
[----:B------:R-:W-:Y:S02]  /*0f20*/  ULDC.64 UR4, c[0x0][0x588] ;  /* 0x0001620000047ab9 */ /* 0x000fe40000000a00 */
[----:B------:R-:W-:-:S04]  /*0f30*/  ISETP.NE.U32.AND P0, PT, RZ, UR4, PT ;  /* 0x00000004ff007c0c */ /* 0x000fc8000bf05070 */
[----:B------:R-:W-:-:S13]  /*0f40*/  ISETP.NE.AND.EX P0, PT, RZ, UR5, PT, P0 ;  /* 0x00000005ff007c0c */ /* 0x000fda000bf05300 */
[----:B------:R-:W-:Y:S05]  /*0f50*/  @!P0 BRA `(.L_x_10) ;  /* 0x0000000000108947 */ /* 0x000fea0003800000 */
[----:B0-----:R-:W0:Y:S02]  /*0f60*/  LDC.64 R2, c[0x0][0x588] ;  /* 0x00016200ff027b82 */ /* 0x001e240000000a00 */
[----:B0-----:R-:W2:Y:S02]  /*0f70*/  LDG.E R2, desc[UR20][R2.64] ;  /* 0x0000001402027981 */ /* 0x001ea4000c1e1900 */
[----:B--2---:R-:W-:Y:S01]  /*0f80*/  R2UR UR22, R2 ;  /* 0x00000000021672ca */ /* 0x004fe200000e0000 */
[----:B------:R-:W-:-:S14]  /*0f90*/  BRA `(.L_x_9) ;  /* 0x0000000000047947 */ /* 0x000fdc0003800000 */
.L_x_10:
[----:B------:R-:W-:-:S05]  /*0fa0*/  ULDC UR22, c[0x0][0x580] ;  /* 0x0001600000167ab9 */ /* 0x000fca0000000800 */
.L_x_9:
[----:B------:R-:W-:Y:S02]  /*0fb0*/  ULDC.64 UR4, c[0x0][0x5a0] ;  /* 0x0001680000047ab9 */ /* 0x000fe40000000a00 */
        /* <DEDUP_REMOVED lines=11> */
.L_x_11:
        /* <DEDUP_REMOVED lines=8> */
.L_x_13:
[----:B------:R-:W-:-:S05]  /*10f0*/  ULDC UR23, c[0x0][0x584] ;  /* 0x0001610000177ab9 */ /* 0x000fca0000000800 */
.L_x_12:
[----:B------:R-:W-:-:S13]  /*1100*/  LOP3.LUT P0, RZ, R0, 0xff, RZ, 0xc0, !PT ;  /* 0x000000ff00ff7812 */ /* 0x000fda000780c0ff */
[----:B------:R-:W-:Y:S05]  /*1110*/  @!P0 EXIT ;  /* 0x000000000000894d */ /* 0x000fea0003800000 */
[----:B------:R-:W-:Y:S01]  /*1120*/  ULDC UR4, c[0x0][0x28c] ;  /* 0x0000a30000047ab9 */ /* 0x000fe20000000800 */
[----:B------:R-:W-:Y:S02]  /*1130*/  ULOP3.LUT UR24, UR13, 0x1, URZ, 0xfc, !UPT ;  /* 0x000000010d187892 */ /* 0x000fe4000f8efc3f */
[----:B------:R-:W-:-:S04]  /*1140*/  UIADD3 UR4, UR4, 0x1f, URZ ;  /* 0x0000001f04047890 */ /* 0x000fc8000fffe03f */
[----:B------:R-:W-:-:S04]  /*1150*/  USHF.R.S32.HI UR5, URZ, 0x1f, UR4 ;  /* 0x0000001f3f057899 */ /* 0x000fc80008011404 */
[----:B------:R-:W-:-:S03]  /*1160*/  ULEA.HI UR5, UR5, UR4, URZ, 0x5 ;  /* 0x0000000405057291 */ /* 0x000fc6000f8f283f */
[----:B------:R-:W-:Y:S01]  /*1170*/  UMOV UR4, URZ ;  /* 0x0000003f00047c82 */ /* 0x000fe20008000000 */
[----:B------:R-:W-:-:S03]  /*1180*/  USHF.R.S32.HI UR9, URZ, 0x5, UR5 ;  /* 0x000000053f097899 */ /* 0x000fc60008011405 */
[----:B------:R-:W-:-:S09]  /*1190*/  UMOV UR5, URZ ;  /* 0x0000003f00057c82 */ /* 0x000fd20008000000 */
.L_x_550:
[----:B------:R-:W-:Y:S01]  /*11a0*/  STL [R1+0x454], RZ ;  /* 0x000454ff01007387 */ /* 0x000fe20000100800 */
[----:B-1----:R-:W1:Y:S01]  /*11b0*/  S2UR UR16, SR_CgaCtaId ;  /* 0x00000000001079c3 */ /* 0x002e620000008800 */
[----:B------:R-:W-:Y:S01]  /*11c0*/  UMOV UR15, 0x400 ;  /* 0x00000400000f7882 */ /* 0x000fe20000000000 */
[----:B------:R-:W-:Y:S01]  /*11d0*/  UMOV UR6, URZ ;  /* 0x0000003f00067c82 */ /* 0x000fe20008000000 */
[----:B------:R-:W-:Y:S01]  /*11e0*/  STL [R1+0x450], RZ ;  /* 0x000450ff01007387 */ /* 0x000fe20000100800 */
[----:B------:R-:W-:Y:S01]  /*11f0*/  UMOV UR7, URZ ;  /* 0x0000003f00077c82 */ /* 0x000fe20008000000 */
[----:B------:R-:W-:Y:S01]  /*1200*/  UMOV UR8, URZ ;  /* 0x0000003f00087c82 */ /* 0x000fe20008000000 */
[----:B------:R-:W-:Y:S01]  /*1210*/  CS2R R236, SRZ ;  /* 0x0000000000ec7805 */ /* 0x000fe2000001ff00 */
[----:B------:R-:W-:Y:S01]  /*1220*/  STL [R1+0x44c], RZ ;  /* 0x00044cff01007387 */ /* 0x000fe20000100800 */
[----:B0-----:R-:W0:Y:S01]  /*1230*/  LDC R2, c[0x0][0x28c] ;  /* 0x0000a300ff027b82 */ /* 0x001e220000000800 */
[----:B------:R-:W-:-:S02]  /*1240*/  CS2R R234, SRZ ;  /* 0x0000000000ea7805 */ /* 0x000fc4000001ff00 */
[----:B------:R-:W-:Y:S01]  /*1250*/  CS2R R232, SRZ ;  /* 0x0000000000e87805 */ /* 0x000fe2000001ff00 */
[----:B------:R-:W-:Y:S01]  /*1260*/  STL [R1+0x448], RZ ;  /* 0x000448ff01007387 */ /* 0x000fe20000100800 */
[----:B------:R-:W-:Y:S02]  /*1270*/  CS2R R230, SRZ ;  /* 0x0000000000e67805 */ /* 0x000fe4000001ff00 */
[----:B------:R-:W-:Y:S02]  /*1280*/  CS2R R228, SRZ ;  /* 0x0000000000e47805 */ /* 0x000fe4000001ff00 */
[----:B------:R-:W-:Y:S01]  /*1290*/  CS2R R226, SRZ ;  /* 0x0000000000e27805 */ /* 0x000fe2000001ff00 */
[----:B------:R-:W-:Y:S01]  /*12a0*/  STL [R1+0x444], RZ ;  /* 0x000444ff01007387 */ /* 0x000fe20000100800 */
[----:B------:R-:W-:Y:S02]  /*12b0*/  CS2R R224, SRZ ;  /* 0x0000000000e07805 */ /* 0x000fe4000001ff00 */
        /* <DEDUP_REMOVED lines=15> */
[----:B0-----:R-:W-:Y:S02]  /*13b0*/  ISETP.GE.AND P0, PT, R2, 0x1, PT ;  /* 0x000000010200780c */ /* 0x001fe40003f06270 */
        /* <DEDUP_REMOVED lines=131> */
[----:B------:R-:W-:-:S03]  /*1bf0*/  CS2R R150, SRZ ;  /* 0x0000000000967805 */ /* 0x000fc6000001ff00 */
[----:B------:R-:W-:Y:S04]  /*1c00*/  STL [R1+0x3ac], RZ ;  /* 0x0003acff01007387 */ /* 0x000fe80000100800 */
        /* <DEDUP_REMOVED lines=107> */
[----:B------:R-:W-:Y:S04]  /*22c0*/  STL [R1], RZ ;  /* 0x000000ff01007387 */ /* 0x000fe80000100800 */
        /* <DEDUP_REMOVED lines=39> */
[----:B------:R-:W-:Y:S01]  /*2540*/  STL [R1+0xa0], RZ ;  /* 0x0000a0ff01007387 */ /* 0x000fe20000100800 */
[----:B------:R-:W0:Y:S03]  /*2550*/  S2R R0, SR_TID.X ;  /* 0x0000000000007919 */ /* 0x000e260000002100 */
        /* <DEDUP_REMOVED lines=8> */
[----:B0-----:R-:W-:-:S03]  /*25e0*/  LOP3.LUT R0, R0, 0x80, RZ, 0xc0, !PT ;  /* 0x0000008000007812 */ /* 0x001fc600078ec0ff */
[----:B------:R-:W-:Y:S01]  /*25f0*/  STL [R1+0xc4], RZ ;  /* 0x0000c4ff01007387 */ /* 0x000fe20000100800 */
[----:B------:R-:W-:-:S03]  /*2600*/  SHF.R.U32.HI R0, RZ, 0x7, R0 ;  /* 0x00000007ff007819 */ /* 0x000fc60000011600 */
        /* <DEDUP_REMOVED lines=33> */
[----:B------:R-:W0:Y:S04]  /*2820*/  SHFL.IDX PT, R0, R0, RZ, 0x1f ;  /* 0x00001fff00007589 */ /* 0x000e2800000e0000 */
[----:B--2---:R2:W-:Y:S04]  /*2830*/  STL [R1+0x14c], RZ ;  /* 0x00014cff01007387 */ /* 0x0045e80000100800 */
[----:B------:R2:W-:Y:S04]  /*2840*/  STL [R1+0x150], RZ ;  /* 0x000150ff01007387 */ /* 0x0005e80000100800 */
[----:B------:R2:W-:Y:S04]  /*2850*/  STL [R1+0x154], RZ ;  /* 0x000154ff01007387 */ /* 0x0005e80000100800 */
[----:B------:R2:W-:Y:S04]  /*2860*/  STL [R1+0x158], RZ ;  /* 0x000158ff01007387 */ /* 0x0005e80000100800 */
[----:B------:R2:W-:Y:S04]  /*2870*/  STL [R1+0x15c], RZ ;  /* 0x00015cff01007387 */ /* 0x0005e80000100800 */
[----:B------:R2:W-:Y:S01]  /*2880*/  STL [R1+0x160], RZ ;  /* 0x000160ff01007387 */ /* 0x0005e20000100800 */
[----:B0-----:R-:W-:Y:S01]  /*2890*/  R2UR UR12, R0 ;  /* 0x00000000000c72ca */ /* 0x001fe200000e0000 */
[----:B------:R-:W-:-:S02]  /*28a0*/  IMAD.U32 R0, RZ, RZ, UR4 ;  /* 0x00000004ff007e24 */ /* 0x000fc4000f8e00ff */
[----:B------:R2:W-:Y:S04]  /*28b0*/  STL [R1+0x164], RZ ;  /* 0x000164ff01007387 */ /* 0x0005e80000100800 */
[----:B------:R2:W-:Y:S04]  /*28c0*/  STL [R1+0x168], RZ ;  /* 0x000168ff01007387 */ /* 0x0005e80000100800 */
[----:B------:R2:W-:Y:S02]  /*28d0*/  STL [R1+0x16c], RZ ;  /* 0x00016cff01007387 */ /* 0x0005e40000100800 */
[----:B------:R-:W-:-:S02]  /*28e0*/  ULEA.HI UR11, UR12, UR12, URZ, 0x1 ;  /* 0x0000000c0c0b7291 */ /* 0x000fc4000f8f083f */
[----:B------:R2:W-:Y:S02]  /*28f0*/  STL [R1+0x170], RZ ;  /* 0x000170ff01007387 */ /* 0x0005e40000100800 */
[----:B------:R-:W-:Y:S02]  /*2900*/  ULOP3.LUT UR14, UR11, 0x1ffffe, URZ, 0xc0, !UPT ;  /* 0x001ffffe0b0e7892 */ /* 0x000fe4000f8ec03f */
[----:B------:R2:W-:Y:S01]  /*2910*/  STL [R1+0x174], RZ ;  /* 0x000174ff01007387 */ /* 0x0005e20000100800 */
[----:B-1----:R-:W-:Y:S02]  /*2920*/  ULEA UR11, UR16, UR15, 0x18 ;  /* 0x0000000f100b7291 */ /* 0x002fe4000f8ec03f */
[----:B------:R-:W-:Y:S01]  /*2930*/  UIADD3 UR14, UR12, -UR14, URZ ;  /* 0x8000000e0c0e7290 */ /* 0x000fe2000fffe03f */
[----:B------:R2:W-:Y:S03]  /*2940*/  STL [R1+0x178], RZ ;  /* 0x000178ff01007387 */ /* 0x0005e60000100800 */
[----:B------:R-:W-:Y:S01]  /*2950*/  ULEA UR14, UR14, UR11, 0xb ;  /* 0x0000000b0e0e7291 */ /* 0x000fe2000f8e583f */
[----:B------:R2:W-:Y:S03]  /*2960*/  STL [R1+0x17c], RZ ;  /* 0x00017cff01007387 */ /* 0x0005e60000100800 */
[----:B------:R-:W-:Y:S01]  /*2970*/  UIADD3 UR14, UR14, 0x200, URZ ;  /* 0x000002000e0e7890 */ /* 0x000fe2000fffe03f */
[----:B------:R2:W-:Y:S03]  /*2980*/  STL [R1+0x180], RZ ;  /* 0x000180ff01007387 */ /* 0x0005e60000100800 */
[----:B------:R-:W-:Y:S01]  /*2990*/  USHF.R.U32.HI UR12, URZ, 0x4, UR14 ;  /* 0x000000043f0c7899 */ /* 0x000fe2000801160e */
[----:B------:R2:W-:Y:S02]  /*29a0*/  STL [R1+0x184], RZ ;  /* 0x000184ff01007387 */ /* 0x0005e40000100800 */
[----:B------:R-:W-:Y:S01]  /*29b0*/  UMOV UR14, UR5 ;  /* 0x00000005000e7c82 */ /* 0x000fe20008000000 */
[----:B------:R-:W-:Y:S01]  /*29c0*/  ULOP3.LUT UR12, UR12, 0x3fff, URZ, 0xc0, !UPT ;  /* 0x00003fff0c0c7892 */ /* 0x000fe2000f8ec03f */
[----:B------:R2:W-:Y:S04]  /*29d0*/  STL [R1+0x188], RZ ;  /* 0x000188ff01007387 */ /* 0x0005e80000100800 */
        /* <DEDUP_REMOVED lines=28> */
[----:B------:R2:W-:Y:S01]  /*2ba0*/  STL [R1+0x1fc], RZ ;  /* 0x0001fcff01007387 */ /* 0x0005e20000100800 */
[----:B------:R-:W-:Y:S05]  /*2bb0*/  @!P0 BRA `(.L_x_14) ;  /* 0x0000003400dc8947 */ /* 0x000fea0003800000 */
[----:B------:R-:W-:-:S06]  /*2bc0*/  UISETP.NE.AND UP0, UPT, UR24, 0x3, UPT ;  /* 0x000000031800788c */ /* 0x000fcc000bf05270 */
[----:B------:R-:W-:-:S13]  /*2bd0*/  PLOP3.LUT P1, PT, PT, PT, UP0, 0x80, 0x0 ;  /* 0x000000000000781c */ /* 0x000fda0003f2f008 */
[----:B------:R-:W-:Y:S05]  /*2be0*/  @!P1 BRA `(.L_x_15) ;  /* 0x0000000000049947 */ /* 0x000fea0003800000 */
[----:B------:R-:W-:Y:S01]  /*2bf0*/  BPT.TRAP 0x1 ;  /* 0x000000040000795c */ /* 0x000fe20000300000 */
.L_x_15:
[----:B------:R-:W-:Y:S01]  /*2c00*/  ULEA UR7, UR5, UR11, 0x3 ;  /* 0x0000000b05077291 */ /* 0x000fe2000f8e183f */
[----:B------:R-:W-:-:S05]  /*2c10*/  IMAD.U32 R0, RZ, RZ, UR4 ;  /* 0x00000004ff007e24 */ /* 0x000fca000f8e00ff */
[----:B------:R-:W-:-:S04]  /*2c20*/  SHF.L.U32 R0, R0, 0x1f, RZ ;  /* 0x0000001f00007819 */ /* 0x000fc800000006ff */
[----:B------:R0:W1:Y:S01]  /*2c30*/  SYNCS.PHASECHK.TRANS64.TRYWAIT P0, [UR7], R0 ;  /* 0x00000000ff0075a7 */ /* 0x0000620008000147 */
[----:B------:R-:W-:Y:S05]  /*2c40*/  @!P1 BRA `(.L_x_16) ;  /* 0x0000000000049947 */ /* 0x000fea0003800000 */
[----:B------:R-:W-:Y:S01]  /*2c50*/  BPT.TRAP 0x1 ;  /* 0x000000040000795c */ /* 0x000fe20000300000 */
.L_x_16:
[----:B------:R3:W-:Y:S01]  /*2c60*/  STL [R1+0x454], RZ ;  /* 0x000454ff01007387 */ /* 0x0007e20000100800 */
[----:B------:R-:W-:Y:S01]  /*2c70*/  UMOV UR6, 0x1 ;  /* 0x0000000100067882 */ /* 0x000fe20000000000 */
[----:B-1----:R-:W-:Y:S05]  /*2c80*/  @P0 BRA `(.L_x_17) ;  /* 0x0000000000080947 */ /* 0x002fea0003800000 */
[----:B------:R-:W1:Y:S02]  /*2c90*/  SYNCS.PHASECHK.TRANS64.TRYWAIT P0, [UR7], R0 ;  /* 0x00000000ff0075a7 */ /* 0x000e640008000147 */
[----:B-1----:R-:W-:Y:S05]  /*2ca0*/  @!P0 BRA `(.L_x_18) ;  /* 0x0000020c00388947 */ /* 0x002fea0003800000 */
.L_x_17:
[----:B------:R-:W-:Y:S01]  /*2cb0*/  UIADD3 UR7, UR11, 0x1c200, URZ ;  /* 0x0001c2000b077890 */ /* 0x000fe2000fffe03f */
[----:B------:R-:W-:Y:S01]  /*2cc0*/  WARPGROUP.ARRIVE ;  /* 0x00000000000079c5 */ /* 0x000fe20000000000 */
[----:B------:R-:W-:Y:S01]  /*2cd0*/  ULOP3.LUT UR16, UR12, 0x10000, URZ, 0xfc, !UPT ;  /* 0x000100000c107892 */ /* 0x000fe2000f8efc3f */
[----:B------:R-:W-:Y:S01]  /*2ce0*/  STL [R1+0x450], RZ ;  /* 0x000450ff01007387 */ /* 0x000fe20000100800 */
[----:B------:R-:W-:Y:S01]  /*2cf0*/  USHF.R.U32.HI UR7, URZ, 0x4, UR7 ;  /* 0x000000043f077899 */ /* 0x000fe20008011607 */
[----:B------:R-:W-:Y:S01]  /*2d00*/  CS2R R236, SRZ ;  /* 0x0000000000ec7805 */ /* 0x000fe2000001ff00 */
[----:B------:R-:W-:Y:S01]  /*2d10*/  ULEA UR16, UR5, UR16, 0x9 ;  /* 0x0000001005107291 */ /* 0x000fe2000f8e483f */
[----:B------:R-:W-:Y:S01]  /*2d20*/  STL [R1+0x44c], RZ ;  /* 0x00044cff01007387 */ /* 0x000fe20000100800 */
[----:B------:R-:W-:Y:S01]  /*2d30*/  ULOP3.LUT UR7, UR7, 0x3fff, URZ, 0xc0, !UPT ;  /* 0x00003fff07077892 */ /* 0x000fe2000f8ec03f */
[----:B------:R-:W-:Y:S01]  /*2d40*/  CS2R R234, SRZ ;  /* 0x0000000000ea7805 */ /* 0x000fe2000001ff00 */
[----:B------:R-:W-:Y:S01]  /*2d50*/  UMOV UR17, 0xc0000010 ;  /* 0xc000001000117882 */ /* 0x000fe20000000000 */
[----:B------:R-:W-:Y:S01]  /*2d60*/  UMOV UR19, 0xc0000010 ;  /* 0xc000001000137882 */ /* 0x000fe20000000000 */
[----:B------:R-:W-:Y:S01]  /*2d70*/  ULOP3.LUT UR7, UR7, 0x10000, URZ, 0xfc, !UPT ;  /* 0x0001000007077892 */ /* 0x000fe2000f8efc3f */
[----:B------:R-:W-:Y:S01]  /*2d80*/  STL [R1+0x448], RZ ;  /* 0x000448ff01007387 */ /* 0x000fe20000100800 */
[----:B------:R-:W-:-:S02]  /*2d90*/  CS2R R232, SRZ ;  /* 0x0000000000e87805 */ /* 0x000fc4000001ff00 */
[----:B------:R-:W-:Y:S01]  /*2da0*/  CS2R R230, SRZ ;  /* 0x0000000000e67805 */ /* 0x000fe2000001ff00 */
[----:B------:R-:W-:Y:S01]  /*2db0*/  ULEA UR18, UR5, UR7, 0x9 ;  /* 0x0000000705127291 */ /* 0x000fe2000f8e483f */
[----:B------:R-:W-:Y:S01]  /*2dc0*/  STL [R1+0x444], RZ ;  /* 0x000444ff01007387 */ /* 0x000fe20000100800 */
[----:B------:R-:W-:Y:S01]  /*2dd0*/  CS2R R228, SRZ ;  /* 0x0000000000e47805 */ /* 0x000fe2000001ff00 */
[----:B------:R-:W-:Y:S01]  /*2de0*/  ULDC UR7, c[0x0][0x50c] ;  /* 0x0001430000077ab9 */ /* 0x000fe20000000800 */
[----:B------:R-:W-:Y:S01]  /*2df0*/  CS2R R226, SRZ ;  /* 0x0000000000e27805 */ /* 0x000fe2000001ff00 */
[----:B------:R-:W-:Y:S01]  /*2e00*/  STL [R1+0x440], RZ ;  /* 0x000440ff01007387 */ /* 0x000fe20000100800 */
[----:B------:R-:W-:Y:S01]  /*2e10*/  UISETP.NE.AND UP0, UPT, UR7, 0x1, UPT ;  /* 0x000000010700788c */ /* 0x000fe2000bf05270 */
[----:B------:R-:W-:Y:S02]  /*2e20*/  CS2R R224, SRZ ;  /* 0x0000000000e07805 */ /* 0x000fe4000001ff00 */
[----:B------:R-:W-:Y:S01]  /*2e30*/  CS2R R222, SRZ ;  /* 0x0000000000de7805 */ /* 0x000fe2000001ff00 */
[----:B------:R-:W-:Y:S01]  /*2e40*/  QGMMA.64x256x32.F32.E4M3.E4M3 R4, gdesc[UR16], RZ, !UPT, gsb0 ;  /* 0x03e00000100479f3 */ /* 0x000fe2000c0008ff */
[----:B------:R-:W-:Y:S01]  /*2e50*/  STL [R1+0x43c], RZ ;  /* 0x00043cff01007387 */ /* 0x000fe20000100800 */
[----:B------:R-:W-:Y:S01]  /*2e60*/  UIADD3 UR16, UR16, 0x100, URZ ;  /* 0x0000010010107890 */ /* 0x000fe2000fffe03f */
[----:B------:R-:W-:Y:S01]  /*2e70*/  CS2R R220, SRZ ;  /* 0x0000000000dc7805 */ /* 0x000fe2000001ff00 */
[----:B------:R-:W-:Y:S01]  /*2e80*/  UMOV UR17, 0xc0000010 ;  /* 0xc000001000117882 */ /* 0x000fe20000000000 */
[----:B------:R-:W-:Y:S01]  /*2e90*/  STL [R1+0x438], RZ ;  /* 0x000438ff01007387 */ /* 0x000fe20000100800 */
[----:B------:R-:W-:Y:S01]  /*2ea0*/  USEL UR7, URZ, 0x1, UP0 ;  /* 0x000000013f077887 */ /* 0x000fe20008000000 */
[----:B------:R-:W-:-:S02]  /*2eb0*/  CS2R R218, SRZ ;  /* 0x0000000000da7805 */ /* 0x000fc4000001ff00 */
[----:B------:R-:W-:Y:S01]  /*2ec0*/  CS2R R216, SRZ ;  /* 0x0000000000d87805 */ /* 0x000fe2000001ff00 */
[----:B------:R-:W-:Y:S01]  /*2ed0*/  STL [R1+0x434], RZ ;  /* 0x000434ff01007387 */ /* 0x000fe20000100800 */
[----:B------:R-:W-:Y:S02]  /*2ee0*/  CS2R R214, SRZ ;  /* 0x0000000000d67805 */ /* 0x000fe4000001ff00 */
[----:B------:R-:W-:Y:S02]  /*2ef0*/  CS2R R212, SRZ ;  /* 0x0000000000d47805 */ /* 0x000fe4000001ff00 */
[----:B------:R-:W-:Y:S01]  /*2f00*/  ISETP.NE.AND P0, PT, RZ, UR7, PT ;  /* 0x00000007ff007c0c */ /* 0x000fe2000bf05270 */
        /* <DEDUP_REMOVED lines=93> */
[----:B------:R-:W-:-:S02]  /*34e0*/  WARPGROUP.DEPBAR.LE gsb0, 0x0 ;  /* 0x00008000000079c5 */ /* 0x000fc40000010000 */
[----:B-1----:R-:W-:Y:S01]  /*34f0*/  IMAD.MOV.U32 R3, RZ, RZ, R129 ;  /* 0x000000ffff037224 */ /* 0x002fe200078e0081 */
[----:B------:R-:W-:Y:S01]  /*3500*/  STL [R1+0x334], RZ ;  /* 0x000334ff01007387 */ /* 0x000fe20000100800 */
[----:B------:R-:W-:Y:S02]  /*3510*/  IMAD.MOV.U32 R2, RZ, RZ, R130 ;  /* 0x000000ffff027224 */ /* 0x000fe400078e0082 */
[----:B0-----:R-:W-:Y:S01]  /*3520*/  IMAD.MOV.U32 R0, RZ, RZ, R131 ;  /* 0x000000ffff007224 */ /* 0x001fe200078e0083 */
        /* <DEDUP_REMOVED lines=23> */
[----:B------:R0:W-:Y:S04]  /*36a0*/  STL.64 [R1], R4 ;  /* 0x0000000401007387 */ /* 0x0001e80000100a00 */
[----:B------:R1:W-:Y:S04]  /*36b0*/  STL.64 [R1+0x8], R6 ;  /* 0x0000080601007387 */ /* 0x0003e80000100a00 */
[----:B------:R4:W-:Y:S04]  /*36c0*/  STL.64 [R1+0x10], R8 ;  /* 0x0000100801007387 */ /* 0x0009e80000100a00 */
[----:B------:R5:W-:Y:S01]  /*36d0*/  STL.64 [R1+0x18], R10 ;  /* 0x0000180a01007387 */ /* 0x000be20000100a00 */
[----:B0-----:R-:W-:-:S03]  /*36e0*/  CS2R R4, SRZ ;  /* 0x0000000000047805 */ /* 0x001fc6000001ff00 */
[----:B------:R0:W-:Y:S01]  /*36f0*/  STL.64 [R1+0x20], R12 ;  /* 0x0000200c01007387 */ /* 0x0001e20000100a00 */
[----:B-1----:R-:W-:-:S03]  /*3700*/  CS2R R6, SRZ ;  /* 0x0000000000067805 */ /* 0x002fc6000001ff00 */
[----:B------:R1:W-:Y:S01]  /*3710*/  STL.64 [R1+0x28], R14 ;  /* 0x0000280e01007387 */ /* 0x0003e20000100a00 */
[----:B----4-:R-:W-:-:S03]  /*3720*/  CS2R R8, SRZ ;  /* 0x0000000000087805 */ /* 0x010fc6000001ff00 */
[----:B------:R4:W-:Y:S01]  /*3730*/  STL.64 [R1+0x30], R16 ;  /* 0x0000301001007387 */ /* 0x0009e20000100a00 */
[----:B-----5:R-:W-:-:S03]  /*3740*/  CS2R R10, SRZ ;  /* 0x00000000000a7805 */ /* 0x020fc6000001ff00 */
[----:B------:R5:W-:Y:S01]  /*3750*/  STL.64 [R1+0x38], R18 ;  /* 0x0000381201007387 */ /* 0x000be20000100a00 */
[----:B0-----:R-:W-:-:S03]  /*3760*/  CS2R R12, SRZ ;  /* 0x00000000000c7805 */ /* 0x001fc6000001ff00 */
[----:B------:R0:W-:Y:S01]  /*3770*/  STL.64 [R1+0x40], R20 ;  /* 0x0000401401007387 */ /* 0x0001e20000100a00 */
[----:B-1----:R-:W-:-:S03]  /*3780*/  CS2R R14, SRZ ;  /* 0x00000000000e7805 */ /* 0x002fc6000001ff00 */
[----:B------:R1:W-:Y:S01]  /*3790*/  STL.64 [R1+0x48], R22 ;  /* 0x0000481601007387 */ /* 0x0003e20000100a00 */
[----:B----4-:R-:W-:-:S03]  /*37a0*/  CS2R R16, SRZ ;  /* 0x0000000000107805 */ /* 0x010fc6000001ff00 */
[----:B------:R-:W-:Y:S01]  /*37b0*/  STL.64 [R1+0x50], R24 ;  /* 0x0000501801007387 */ /* 0x000fe20000100a00 */
[----:B-----5:R-:W-:-:S03]  /*37c0*/  CS2R R18, SRZ ;  /* 0x0000000000127805 */ /* 0x020fc6000001ff00 */
[----:B------:R-:W-:Y:S01]  /*37d0*/  STL.64 [R1+0x58], R26 ;  /* 0x0000581a01007387 */ /* 0x000fe20000100a00 */
[----:B0-----:R-:W-:-:S03]  /*37e0*/  CS2R R20, SRZ ;  /* 0x0000000000147805 */ /* 0x001fc6000001ff00 */
[----:B------:R-:W-:Y:S01]  /*37f0*/  STL.64 [R1+0x60], R28 ;  /* 0x0000601c01007387 */ /* 0x000fe20000100a00 */
[----:B-1----:R-:W-:-:S03]  /*3800*/  CS2R R22, SRZ ;  /* 0x0000000000167805 */ /* 0x002fc6000001ff00 */
[----:B------:R-:W-:Y:S04]  /*3810*/  STL.64 [R1+0x68], R30 ;  /* 0x0000681e01007387 */ /* 0x000fe80000100a00 */
        /* <DEDUP_REMOVED lines=49> */
[----:B------:R0:W-:Y:S04]  /*3b30*/  STL.64 [R1+0x1f8], R130 ;  /* 0x0001f88201007387 */ /* 0x0001e80000100a00 */
[----:B------:R1:W-:Y:S04]  /*3b40*/  STL [R1+0x2d4], RZ ;  /* 0x0002d4ff01007387 */ /* 0x0003e80000100800 */
[----:B------:R1:W-:Y:S01]  /*3b50*/  STL [R1+0x2d0], RZ ;  /* 0x0002d0ff01007387 */ /* 0x0003e20000100800 */
[----:B0-----:R-:W-:-:S03]  /*3b60*/  WARPGROUP.ARRIVE ;  /* 0x00000000000079c5 */ /* 0x001fc60000000000 */
[----:B------:R1:W-:Y:S04]  /*3b70*/  STL [R1+0x2cc], RZ ;  /* 0x0002ccff01007387 */ /* 0x0003e80000100800 */
[----:B------:R1:W-:Y:S01]  /*3b80*/  STL [R1+0x2c8], RZ ;  /* 0x0002c8ff01007387 */ /* 0x0003e20000100800 */
[----:B------:R-:W-:Y:S03]  /*3b90*/  QGMMA.64x256x32.F32.E4M3.E4M3 R24, gdesc[UR16], RZ, !UPT, gsb0 ;  /* 0x03e00000101879f3 */ /* 0x000fe6000c0008ff */
        /* <DEDUP_REMOVED lines=50> */
[----:B------:R-:W-:-:S02]  /*3ec0*/  WARPGROUP.DEPBAR.LE gsb0, 0x0 ;  /* 0x00008000000079c5 */ /* 0x000fc40000010000 */
[----:B------:R-:W-:Y:S05]  /*3ed0*/  @!P0 BRA `(.L_x_19) ;  /* 0x0000002000f88947 */ /* 0x000fea0003800000 */
[----:B------:R-:W4:Y:S04]  /*3ee0*/  LDL R4, [R1] ;  /* 0x0000000001047983 */ /* 0x000f280000100800 */
[----:B------:R-:W5:Y:S04]  /*3ef0*/  LDL R5, [R1+0x4] ;  /* 0x0000040001057983 */ /* 0x000f680000100800 */
[----:B------:R-:W2:Y:S04]  /*3f00*/  LDL R6, [R1+0x8] ;  /* 0x0000080001067983 */ /* 0x000ea80000100800 */
[----:B------:R-:W3:Y:S04]  /*3f10*/  LDL R7, [R1+0xc] ;  /* 0x00000c0001077983 */ /* 0x000ee80000100800 */
        /* <DEDUP_REMOVED lines=100> */
[----:B------:R0:W-:Y:S04]  /*4560*/  STL [R1+0x4c0], R131 ;  /* 0x0004c08301007387 */ /* 0x0001e80000100800 */
[----:B0-----:R-:W3:Y:S04]  /*4570*/  LDL R131, [R1+0x1a0] ;  /* 0x0001a00001837983 */ /* 0x001ee80000100800 */
        /* <DEDUP_REMOVED lines=39> */
[----:B0-----:R-:W3:Y:S01]  /*47f0*/  LDL R151, [R1+0x1f0] ;  /* 0x0001f00001977983 */ /* 0x001ee20000100800 */
[----:B------:R-:W-:-:S01]  /*4800*/  FADD R3, RZ, R3 ;  /* 0x00000003ff037221 */ /* 0x000fc20000000000 */
[----:B------:R-:W-:Y:S01]  /*4810*/  FADD R2, RZ, R2 ;  /* 0x00000002ff027221 */ /* 0x000fe20000000000 */
[----:B----4-:R-:W-:-:S01]  /*4820*/  FADD R4, RZ, R4 ;  /* 0x00000004ff047221 */ /* 0x010fc20000000000 */
[----:B-----5:R-:W-:Y:S01]  /*4830*/  FADD R5, RZ, R5 ;  /* 0x00000005ff057221 */ /* 0x020fe20000000000 */
[----:B--2---:R-:W-:-:S01]  /*4840*/  FADD R6, RZ, R6 ;  /* 0x00000006ff067221 */ /* 0x004fc20000000000 */
[----:B---3--:R-:W-:Y:S01]  /*4850*/  FADD R7, RZ, R7 ;  /* 0x00000007ff077221 */ /* 0x008fe20000000000 */
[----:B------:R-:W-:-:S01]  /*4860*/  FADD R8, RZ, R8 ;  /* 0x00000008ff087221 */ /* 0x000fc20000000000 */
[----:B------:R-:W-:Y:S01]  /*4870*/  FADD R9, RZ, R9 ;  /* 0x00000009ff097221 */ /* 0x000fe20000000000 */
        /* <DEDUP_REMOVED lines=13> */
[----:B------:R-:W2:Y:S01]  /*4950*/  LDL.LU R131, [R1+0x4c0] ;  /* 0x0004c00001837983 */ /* 0x000ea20000300800 */
        /* <DEDUP_REMOVED lines=13> */
[----:B------:R-:W3:Y:S01]  /*4a30*/  LDL.LU R132, [R1+0x4bc] ;  /* 0x0004bc0001847983 */ /* 0x000ee20000300800 */
        /* <DEDUP_REMOVED lines=16> */
[----:B------:R0:W-:Y:S01]  /*4b40*/  STL [R1+0x200], R133 ;  /* 0x0002008501007387 */ /* 0x0001e20000100800 */
        /* <DEDUP_REMOVED lines=9> */
[----:B0-----:R-:W4:Y:S01]  /*4be0*/  LDL.LU R133, [R1+0x4b8] ;  /* 0x0004b80001857983 */ /* 0x001f220000300800 */
[----:B------:R-:W-:-:S01]  /*4bf0*/  FADD R185, RZ, R185 ;  /* 0x000000b9ffb97221 */ /* 0x000fc20000000000 */
[----:B------:R-:W-:Y:S01]  /*4c00*/  FADD R186, RZ, R186 ;  /* 0x000000baffba7221 */ /* 0x000fe20000000000 */
[----:B------:R-:W-:-:S01]  /*4c10*/  FADD R187, RZ, R187 ;  /* 0x000000bbffbb7221 */ /* 0x000fc20000000000 */
        /* <DEDUP_REMOVED lines=10> */
[----:B0-----:R-:W5:Y:S01]  /*4cc0*/  LDL.LU R134, [R1+0x4b4] ;  /* 0x0004b40001867983 */ /* 0x001f620000300800 */
        /* <DEDUP_REMOVED lines=51> */
[----:B0-----:R-:W5:Y:S04]  /*5000*/  LDL.LU R138, [R1+0x4a4] ;  /* 0x0004a400018a7983 */ /* 0x001f680000300800 */
[----:B------:R0:W-:Y:S01]  /*5010*/  STL [R1+0x218], R139 ;  /* 0x0002188b01007387 */ /* 0x0001e20000100800 */
[----:B------:R-:W-:-:S03]  /*5020*/  FADD R140, RZ, R140 ;  /* 0x0000008cff8c7221 */ /* 0x000fc60000000000 */
        /* <DEDUP_REMOVED lines=34> */
[----:B------:R0:W-:Y:S04]  /*5250*/  STL [R1+0x248], R151 ;  /* 0x0002489701007387 */ /* 0x0001e80000100800 */
[----:B0-----:R-:W5:Y:S04]  /*5260*/  LDL.LU R151, [R1+0x470] ;  /* 0x0004700001977983 */ /* 0x001f680000300800 */
[----:B------:R0:W-:Y:S04]  /*5270*/  STL [R1+0x24c], R3 ;  /* 0x00024c0301007387 */ /* 0x0001e80000100800 */
[----:B------:R1:W-:Y:S01]  /*5280*/  STL [R1+0x250], R2 ;  /* 0x0002500201007387 */ /* 0x0003e20000100800 */
[----:B0-----:R-:W-:-:S01]  /*5290*/  FADD R3, RZ, R0 ;  /* 0x00000000ff037221 */ /* 0x001fc20000000000 */
[----:B------:R-:W-:Y:S01]  /*52a0*/  FADD R0, RZ, R25 ;  /* 0x00000019ff007221 */ /* 0x000fe20000000000 */
[----:B-1----:R-:W-:-:S03]  /*52b0*/  FADD R2, RZ, R24 ;  /* 0x00000018ff027221 */ /* 0x002fc60000000000 */
[----:B------:R0:W-:Y:S04]  /*52c0*/  STL [R1+0x254], R3 ;  /* 0x0002540301007387 */ /* 0x0001e80000100800 */
[----:B------:R1:W-:Y:S04]  /*52d0*/  STL [R1+0x258], R2 ;  /* 0x0002580201007387 */ /* 0x0003e80000100800 */
[----:B------:R2:W-:Y:S01]  /*52e0*/  STL [R1+0x25c], R0 ;  /* 0x00025c0001007387 */ /* 0x0005e20000100800 */
[----:B0-----:R-:W-:-:S01]  /*52f0*/  FADD R3, RZ, R26 ;  /* 0x0000001aff037221 */ /* 0x001fc20000000000 */
[----:B-1----:R-:W-:-:S04]  /*5300*/  FADD R2, RZ, R27 ;  /* 0x0000001bff027221 */ /* 0x002fc80000000000 */
[----:B------:R0:W-:Y:S01]  /*5310*/  STL [R1+0x260], R3 ;  /* 0x0002600301007387 */ /* 0x0001e20000100800 */
[----:B--2---:R-:W-:-:S03]  /*5320*/  FADD R0, RZ, R28 ;  /* 0x0000001cff007221 */ /* 0x004fc60000000000 */
        /* <DEDUP_REMOVED lines=207> */
[----:B---3--:R-:W-:-:S04]  /*6020*/  FADD R2, RZ, R132 ;  /* 0x00000084ff027221 */ /* 0x008fc80000000000 */
[----:B------:R5:W-:Y:S01]  /*6030*/  STL [R1+0x404], R3 ;  /* 0x0004040301007387 */ /* 0x000be20000100800 */
[----:B----4-:R-:W-:-:S03]  /*6040*/  FADD R0, RZ, R133 ;  /* 0x00000085ff007221 */ /* 0x010fc60000000000 */
[----:B------:R0:W-:Y:S04]  /*6050*/  STL [R1+0x408], R2 ;  /* 0x0004080201007387 */ /* 0x0001e80000100800 */
[----:B------:R1:W-:Y:S01]  /*6060*/  STL [R1+0x40c], R0 ;  /* 0x00040c0001007387 */ /* 0x0003e20000100800 */
[----:B-----5:R-:W-:-:S01]  /*6070*/  FADD R3, RZ, R134 ;  /* 0x00000086ff037221 */ /* 0x020fc20000000000 */
[----:B0-----:R-:W-:-:S04]  /*6080*/  FADD R2, RZ, R135 ;  /* 0x00000087ff027221 */ /* 0x001fc80000000000 */
[----:B------:R0:W-:Y:S01]  /*6090*/  STL [R1+0x410], R3 ;  /* 0x0004100301007387 */ /* 0x0001e20000100800 */
[----:B-1----:R-:W-:-:S03]  /*60a0*/  FADD R0, RZ, R136 ;  /* 0x00000088ff007221 */ /* 0x002fc60000000000 */
        /* <DEDUP_REMOVED lines=32> */
[----:B------:R-:W-:-:S05]  /*62b0*/  UMOV UR6, URZ ;  /* 0x0000003f00067c82 */ /* 0x000fca0008000000 */
.L_x_19:
[----:B------:R-:W-:-:S04]  /*62c0*/  UIADD3 UR14, UR5, 0x1, URZ ;  /* 0x00000001050e7890 */ /* 0x000fc8000fffe03f */
[----:B------:R-:W-:-:S04]  /*62d0*/  UISETP.NE.AND UP0, UPT, UR14, 0xe, UPT ;  /* 0x0000000e0e00788c */ /* 0x000fc8000bf05270 */
[----:B------:R-:W-:Y:S02]  /*62e0*/  USEL UR8, URZ, 0x1, UP0 ;  /* 0x000000013f087887 */ /* 0x000fe40008000000 */
[----:B------:R-:W-:Y:S02]  /*62f0*/  USEL UR14, UR14, URZ, UP0 ;  /* 0x0000003f0e0e7287 */ /* 0x000fe40008000000 */
[----:B------:R-:W-:-:S06]  /*6300*/  ULOP3.LUT UR8, UR4, UR8, URZ, 0x3c, !UPT ;  /* 0x0000000804087292 */ /* 0x000fcc000f8e3c3f */
[----:B0-----:R-:W-:Y:S01]  /*6310*/  IMAD.U32 R0, RZ, RZ, UR8 ;  /* 0x00000008ff007e24 */ /* 0x001fe2000f8e00ff */
[----:B------:R-:W-:-:S06]  /*6320*/  UMOV UR8, 0x1 ;  /* 0x0000000100087882 */ /* 0x000fcc0000000000 */
.L_x_14:
[----:B------:R-:W-:-:S04]  /*6330*/  UISETP.LT.AND UP0, UPT, UR9, 0x1, UPT ;  /* 0x000000010900788c */ /* 0x000fc8000bf01270 */
[----:B------:R-:W-:-:S04]  /*6340*/  USEL UR15, UR9, 0x1, UP0 ;  /* 0x00000001090f7887 */ /* 0x000fc80008000000 */
[----:B------:R-:W-:-:S04]  /*6350*/  UIADD3 UR15, UR9, -UR15, URZ ;  /* 0x8000000f090f7290 */ /* 0x000fc8000fffe03f */
[----:B------:R-:W-:-:S06]  /*6360*/  UISETP.GE.AND UP0, UPT, UR15, 0x1, UPT ;  /* 0x000000010f00788c */ /* 0x000fcc000bf06270 */
[----:B------:R-:W-:-:S13]  /*6370*/  PLOP3.LUT P0, PT, PT, PT, UP0, 0x80, 0x0 ;  /* 0x000000000000781c */ /* 0x000fda0003f0f008 */
[----:B------:R-:W-:Y:S05]  /*6380*/  @!P0 BRA `(.L_x_20) ;  /* 0x0000004c00948947 */ /* 0x000fea0003800000 */
[----:B------:R-:W-:Y:S01]  /*6390*/  IMAD.U32 R2, RZ, RZ, UR15 ;  /* 0x0000000fff027e24 */ /* 0x000fe2000f8e00ff */
[----:B------:R-:W-:Y:S01]  /*63a0*/  UMOV UR25, UR5 ;  /* 0x0000000500197c82 */ /* 0x000fe20008000000 */
[----:B------:R-:W-:-:S05]  /*63b0*/  ULDC UR26, c[0x0][0x50c] ;  /* 0x00014300001a7ab9 */ /* 0x000fca0000000800 */
.L_x_28:
[----:B------:R-:W-:-:S06]  /*63c0*/  UISETP.NE.AND UP0, UPT, UR24, 0x3, UPT ;  /* 0x000000031800788c */ /* 0x000fcc000bf05270 */
[----:B------:R-:W-:-:S13]  /*63d0*/  PLOP3.LUT P1, PT, PT, PT, UP0, 0x80, 0x0 ;  /* 0x000000000000781c */ /* 0x000fda0003f2f008 */
[----:B0-----:R-:W-:Y:S05]  /*63e0*/  @!P1 BRA `(.L_x_21) ;  /* 0x0000000000049947 */ /* 0x001fea0003800000 */
[----:B------:R-:W-:Y:S01]  /*63f0*/  BPT.TRAP 0x1 ;  /* 0x000000040000795c */ /* 0x000fe20000300000 */
.L_x_21:
[----:B------:R-:W0:Y:S01]  /*6400*/  S2UR UR15, SR_CgaCtaId ;  /* 0x00000000000f79c3 */ /* 0x000e220000008800 */
[----:B------:R-:W-:Y:S01]  /*6410*/  UMOV UR11, 0x400 ;  /* 0x00000400000b7882 */ /* 0x000fe20000000000 */
[----:B------:R-:W-:Y:S01]  /*6420*/  SHF.L.U32 R3, R0, 0x1f, RZ ;  /* 0x0000001f00037819 */ /* 0x000fe200000006ff */
[----:B0-----:R-:W-:-:S04]  /*6430*/  ULEA UR11, UR15, UR11, 0x18 ;  /* 0x0000000b0f0b7291 */ /* 0x001fc8000f8ec03f */
[----:B------:R-:W-:-:S09]  /*6440*/  ULEA UR15, UR14, UR11, 0x3 ;  /* 0x0000000b0e0f7291 */ /* 0x000fd2000f8e183f */
[----:B------:R0:W4:Y:S01]  /*6450*/  SYNCS.PHASECHK.TRANS64.TRYWAIT P0, [UR15], R3 ;  /* 0x00000003ff0075a7 */ /* 0x000122000800014f */
[----:B------:R-:W-:Y:S05]  /*6460*/  @!P1 BRA `(.L_x_22) ;  /* 0x0000000000049947 */ /* 0x000fea0003800000 */
[----:B------:R-:W-:Y:S01]  /*6470*/  BPT.TRAP 0x1 ;  /* 0x000000040000795c */ /* 0x000fe20000300000 */
.L_x_22:
[----:B----4-:R-:W-:Y:S05]  /*6480*/  @P0 BRA `(.L_x_23) ;  /* 0x0000000000080947 */ /* 0x010fea0003800000 */
[----:B------:R-:W4:Y:S02]  /*6490*/  SYNCS.PHASECHK.TRANS64.TRYWAIT P0, [UR15], R3 ;  /* 0x00000003ff0075a7 */ /* 0x000f24000800014f */
[----:B----4-:R-:W-:Y:S05]  /*64a0*/  @!P0 BRA `(.L_x_24) ;  /* 0x000001d400508947 */ /* 0x010fea0003800000 */
.L_x_23:
        /* <DEDUP_REMOVED lines=64> */
[----:B----4-:R-:W4:Y:S04]  /*68b0*/  LDL.LU.64 R108, [R1] ;  /* 0x00000000016c7983 */ /* 0x010f280000300a00 */
[----:B------:R-:W4:Y:S04]  /*68c0*/  LDL.LU.64 R110, [R1+0x8] ;  /* 0x00000800016e7983 */ /* 0x000f280000300a00 */
        /* <DEDUP_REMOVED lines=61> */
[----:B------:R-:W4:Y:S01]  /*6ca0*/  LDL.LU.64 R234, [R1+0x1f8] ;  /* 0x0001f80001ea7983 */ /* 0x000f220000300a00 */
[----:B------:R-:W-:-:S02]  /*6cb0*/  UIADD3 UR15, UR11, 0x1c200, URZ ;  /* 0x0001c2000b0f7890 */ /* 0x000fc4000fffe03f */
[----:B------:R-:W-:Y:S02]  /*6cc0*/  UISETP.NE.AND UP0, UPT, UR7, URZ, UPT ;  /* 0x0000003f0700728c */ /* 0x000fe4000bf05270 */
[----:B------:R-:W-:Y:S02]  /*6cd0*/  USHF.R.U32.HI UR15, URZ, 0x4, UR15 ;  /* 0x000000043f0f7899 */ /* 0x000fe4000801160f */
[----:B------:R-:W-:Y:S02]  /*6ce0*/  USEL UR8, UR8, URZ, !UP0 ;  /* 0x0000003f08087287 */ /* 0x000fe4000c000000 */
[----:B------:R-:W-:Y:S02]  /*6cf0*/  ULOP3.LUT UR15, UR15, 0x3fff, URZ, 0xc0, !UPT ;  /* 0x00003fff0f0f7892 */ /* 0x000fe4000f8ec03f */
[----:B------:R-:W-:Y:S02]  /*6d00*/  ULOP3.LUT UR16, UR12, 0x10000, URZ, 0xfc, !UPT ;  /* 0x000100000c107892 */ /* 0x000fe4000f8efc3f */
[----:B------:R-:W-:-:S02]  /*6d10*/  ULOP3.LUT UR15, UR15, 0x10000, URZ, 0xfc, !UPT ;  /* 0x000100000f0f7892 */ /* 0x000fc4000f8efc3f */
[----:B------:R-:W-:Y:S02]  /*6d20*/  UISETP.NE.U32.AND UP0, UPT, UR8, URZ, UPT ;  /* 0x0000003f0800728c */ /* 0x000fe4000bf05070 */
[----:B------:R-:W-:Y:S02]  /*6d30*/  ULEA UR16, UR14, UR16, 0x9 ;  /* 0x000000100e107291 */ /* 0x000fe4000f8e483f */
[----:B------:R-:W-:Y:S01]  /*6d40*/  ULEA UR18, UR14, UR15, 0x9 ;  /* 0x0000000f0e127291 */ /* 0x000fe2000f8e483f */
[----:B------:R-:W-:Y:S01]  /*6d50*/  UMOV UR17, 0xc0000010 ;  /* 0xc000001000117882 */ /* 0x000fe20000000000 */
[----:B------:R-:W-:Y:S01]  /*6d60*/  UMOV UR19, 0xc0000010 ;  /* 0xc000001000137882 */ /* 0x000fe20000000000 */
[----:B----4-:R-:W-:-:S06]  /*6d70*/  WARPGROUP.ARRIVE ;  /* 0x00000000000079c5 */ /* 0x010fcc0000000000 */
[----:B------:R-:W-:Y:S03]  /*6d80*/  QGMMA.64x256x32.F32.E4M3.E4M3 R108, gdesc[UR16], R108, UP0, gsb0 ;  /* 0x03e00000106c79f3 */ /* 0x000fe6000b80086c */
[----:B------:R-:W-:Y:S02]  /*6d90*/  WARPGROUP.DEPBAR.LE gsb0, 0x0 ;  /* 0x00008000000079c5 */ /* 0x000fe40000010000 */
[----:B------:R-:W-:Y:S01]  /*6da0*/  STL.64 [R1], R108 ;  /* 0x0000006c01007387 */ /* 0x000fe20000100a00 */
[----:B0-----:R-:W-:-:S03]  /*6db0*/  IMAD.MOV.U32 R3, RZ, RZ, R108 ;  /* 0x000000ffff037224 */ /* 0x001fc600078e006c */
        /* <DEDUP_REMOVED lines=63> */
[----:B0-----:R0:W5:Y:S04]  /*71b0*/  LDL.LU.64 R234, [R1+0x668] ;  /* 0x0006680001ea7983 */ /* 0x0011680000300a00 */
[----:B------:R0:W5:Y:S04]  /*71c0*/  LDL.LU.64 R232, [R1+0x660] ;  /* 0x0006600001e87983 */ /* 0x0001680000300a00 */
        /* <DEDUP_REMOVED lines=62> */
[----:B------:R-:W-:Y:S01]  /*75b0*/  UIADD3 UR16, UR16, 0x100, URZ ;  /* 0x0000010010107890 */ /* 0x000fe2000fffe03f */
[----:B------:R-:W-:Y:S01]  /*75c0*/  UMOV UR17, 0xc0000010 ;  /* 0xc000001000117882 */ /* 0x000fe20000000000 */
[----:B------:R-:W-:Y:S01]  /*75d0*/  UIADD3 UR6, UR6, 0x1, URZ ;  /* 0x0000000106067890 */ /* 0x000fe2000fffe03f */
[----:B----4-:R-:W-:-:S06]  /*75e0*/  WARPGROUP.ARRIVE ;  /* 0x00000000000079c5 */ /* 0x010fcc0000000000 */
[----:B------:R-:W-:Y:S01]  /*75f0*/  QGMMA.64x256x32.F32.E4M3.E4M3 R24, gdesc[UR16], R24, UP0, gsb0 ;  /* 0x03e00000101879f3 */ /* 0x000fe2000b800818 */
[----:B------:R-:W-:-:S04]  /*7600*/  UISETP.NE.AND UP0, UPT, UR6, UR26, UPT ;  /* 0x0000001a0600728c */ /* 0x000fc8000bf05270 */
[----:B------:R-:W-:-:S06]  /*7610*/  USEL UR7, URZ, 0x1, UP0 ;  /* 0x000000013f077887 */ /* 0x000fcc0008000000 */
[----:B------:R-:W-:Y:S01]  /*7620*/  ISETP.NE.AND P0, PT, RZ, UR7, PT ;  /* 0x00000007ff007c0c */ /* 0x000fe2000bf05270 */
[----:B------:R-:W-:-:S12]  /*7630*/  WARPGROUP.DEPBAR.LE gsb0, 0x0 ;  /* 0x00008000000079c5 */ /* 0x000fd80000010000 */
[----:B0-----:R-:W-:Y:S05]  /*7640*/  @!P0 BRA `(.L_x_25) ;  /* 0x00000038008c8947 */ /* 0x001fea0003800000 */
[----:B------:R0:W-:Y:S04]  /*7650*/  STL [R1+0x658], R31 ;  /* 0x0006581f01007387 */ /* 0x0001e80000100800 */
[----:B------:R4:W-:Y:S01]  /*7660*/  STL [R1+0x654], R32 ;  /* 0x0006542001007387 */ /* 0x0009e20000100800 */
[----:B0-----:R-:W-:-:S03]  /*7670*/  IMAD.MOV.U32 R31, RZ, RZ, R3 ;  /* 0x000000ffff1f7224 */ /* 0x001fc600078e0003 */
[----:B----4-:R-:W4:Y:S04]  /*7680*/  LDL R32, [R1+0x4] ;  /* 0x0000040001207983 */ /* 0x010f280000100800 */
[----:B------:R0:W-:Y:S04]  /*7690*/  STL [R1+0x650], R33 ;  /* 0x0006502101007387 */ /* 0x0001e80000100800 */
[----:B0-----:R-:W2:Y:S04]  /*76a0*/  LDL R33, [R1+0x8] ;  /* 0x0000080001217983 */ /* 0x001ea80000100800 */
        /* <DEDUP_REMOVED lines=177> */
[----:B0-----:R-:W3:Y:S04]  /*81c0*/  LDL.LU R122, [R1+0x200] ;  /* 0x00020000017a7983 */ /* 0x001ee80000300800 */
        /* <DEDUP_REMOVED lines=14> */
[----:B------:R-:W3:Y:S04]  /*82b0*/  LDL.LU R3, [R1+0x234] ;  /* 0x0002340001037983 */ /* 0x000ee80000300800 */
        /* <DEDUP_REMOVED lines=46> */
[----:B-----5:R0:W-:Y:S04]  /*85a0*/  STL [R1+0x470], R0 ;  /* 0x0004700001007387 */ /* 0x0201e80000100800 */
[----:B0-----:R-:W3:Y:S01]  /*85b0*/  LDL R0, [R1+0x168] ;  /* 0x0001680001007983 */ /* 0x001ee20000100800 */
[----:B------:R-:W-:-:S01]  /*85c0*/  FADD R4, R31, R4 ;  /* 0x000000041f047221 */ /* 0x000fc20000000000 */
[----:B----4-:R-:W-:Y:S01]  /*85d0*/  FADD R5, R32, R5 ;  /* 0x0000000520057221 */ /* 0x010fe20000000000 */
[----:B--2---:R-:W-:-:S01]  /*85e0*/  FADD R6, R33, R6 ;  /* 0x0000000621067221 */ /* 0x004fc20000000000 */
[----:B------:R-:W2:Y:S01]  /*85f0*/  LDL.LU R31, [R1+0x658] ;  /* 0x00065800011f7983 */ /* 0x000ea20000300800 */
[----:B---3--:R-:W-:-:S01]  /*8600*/  FADD R7, R34, R7 ;  /* 0x0000000722077221 */ /* 0x008fc20000000000 */
[----:B------:R-:W-:-:S02]  /*8610*/  FADD R8, R35, R8 ;  /* 0x0000000823087221 */ /* 0x000fc40000000000 */
[----:B------:R-:W3:Y:S01]  /*8620*/  LDL.LU R32, [R1+0x654] ;  /* 0x0006540001207983 */ /* 0x000ee20000300800 */
[----:B------:R-:W-:-:S03]  /*8630*/  FADD R9, R36, R9 ;  /* 0x0000000924097221 */ /* 0x000fc60000000000 */
[----:B------:R-:W4:Y:S01]  /*8640*/  LDL.LU R33, [R1+0x650] ;  /* 0x0006500001217983 */ /* 0x000f220000300800 */
        /* <DEDUP_REMOVED lines=160> */
[----:B------:R-:W-:-:S01]  /*9050*/  FADD R218, R117, R218 ;  /* 0x000000da75da7221 */ /* 0x000fc20000000000 */
[----:B------:R-:W-:Y:S02]  /*9060*/  FADD R122, R124, R122 ;  /* 0x0000007a7c7a7221 */ /* 0x000fe40000000000 */
[----:B------:R-:W4:Y:S01]  /*9070*/  LDL.LU R114, [R1+0x50c] ;  /* 0x00050c0001727983 */ /* 0x000f220000300800 */
[----:B------:R-:W-:-:S03]  /*9080*/  FADD R219, R118, R219 ;  /* 0x000000db76db7221 */ /* 0x000fc60000000000 */
[----:B------:R-:W4:Y:S01]  /*9090*/  LDL.LU R115, [R1+0x508] ;  /* 0x0005080001737983 */ /* 0x000f220000300800 */
[----:B------:R-:W-:-:S03]  /*90a0*/  FADD R220, R119, R220 ;  /* 0x000000dc77dc7221 */ /* 0x000fc60000000000 */
[----:B------:R-:W4:Y:S01]  /*90b0*/  LDL.LU R116, [R1+0x504] ;  /* 0x0005040001747983 */ /* 0x000f220000300800 */
[----:B------:R-:W-:-:S03]  /*90c0*/  FADD R221, R120, R221 ;  /* 0x000000dd78dd7221 */ /* 0x000fc60000000000 */
[----:B------:R-:W4:Y:S04]  /*90d0*/  LDL.LU R117, [R1+0x500] ;  /* 0x0005000001757983 */ /* 0x000f280000300800 */
[----:B------:R-:W4:Y:S04]  /*90e0*/  LDL.LU R118, [R1+0x4fc] ;  /* 0x0004fc0001767983 */ /* 0x000f280000300800 */
[----:B------:R-:W4:Y:S04]  /*90f0*/  LDL.LU R119, [R1+0x4f8] ;  /* 0x0004f80001777983 */ /* 0x000f280000300800 */
[----:B------:R-:W4:Y:S01]  /*9100*/  LDL.LU R120, [R1+0x4f4] ;  /* 0x0004f40001787983 */ /* 0x000f220000300800 */
[----:B------:R-:W-:-:S01]  /*9110*/  FADD R237, R126, R237 ;  /* 0x000000ed7eed7221 */ /* 0x000fc20000000000 */
[----:B------:R-:W-:Y:S01]  /*9120*/  FADD R236, R128, R236 ;  /* 0x000000ec80ec7221 */ /* 0x000fe20000000000 */
[----:B------:R-:W-:-:S01]  /*9130*/  FADD R225, R150, R225 ;  /* 0x000000e196e17221 */ /* 0x000fc20000000000 */
[----:B------:R0:W-:Y:S01]  /*9140*/  STL [R1+0x200], R122 ;  /* 0x0002007a01007387 */ /* 0x0001e20000100800 */
[----:B------:R-:W-:-:S01]  /*9150*/  FADD R228, R146, R228 ;  /* 0x000000e492e47221 */ /* 0x000fc20000000000 */
[----:B------:R-:W-:Y:S01]  /*9160*/  FADD R230, R143, R230 ;  /* 0x000000e68fe67221 */ /* 0x000fe20000000000 */
[----:B------:R-:W-:-:S01]  /*9170*/  FADD R231, R141, R231 ;  /* 0x000000e78de77221 */ /* 0x000fc20000000000 */
[----:B------:R-:W-:Y:S01]  /*9180*/  FADD R223, R2, R223 ;  /* 0x000000df02df7221 */ /* 0x000fe20000000000 */
[----:B------:R-:W-:-:S01]  /*9190*/  FADD R222, R0, R222 ;  /* 0x000000de00de7221 */ /* 0x000fc20000000000 */
[----:B------:R-:W-:Y:S01]  /*91a0*/  FADD R224, R151, R224 ;  /* 0x000000e097e07221 */ /* 0x000fe20000000000 */
[----:B------:R-:W-:-:S01]  /*91b0*/  FADD R226, R149, R226 ;  /* 0x000000e295e27221 */ /* 0x000fc20000000000 */
[----:B------:R-:W-:Y:S01]  /*91c0*/  FADD R227, R147, R227 ;  /* 0x000000e393e37221 */ /* 0x000fe20000000000 */
[----:B------:R-:W-:-:S01]  /*91d0*/  FADD R229, R145, R229 ;  /* 0x000000e591e57221 */ /* 0x000fc20000000000 */
[----:B0-----:R-:W2:Y:S01]  /*91e0*/  LDL.LU R122, [R1+0x204] ;  /* 0x00020400017a7983 */ /* 0x001ea20000300800 */
[----:B------:R-:W-:-:S01]  /*91f0*/  FADD R232, R136, R232 ;  /* 0x000000e888e87221 */ /* 0x000fc20000000000 */
[----:B------:R-:W-:Y:S01]  /*9200*/  FADD R233, R134, R233 ;  /* 0x000000e986e97221 */ /* 0x000fe20000000000 */
[----:B------:R-:W-:-:S01]  /*9210*/  FADD R234, R132, R234 ;  /* 0x000000ea84ea7221 */ /* 0x000fc20000000000 */
[----:B------:R-:W3:Y:S01]  /*9220*/  LDL.LU R124, [R1+0x208] ;  /* 0x00020800017c7983 */ /* 0x000ee20000300800 */
[----:B------:R-:W-:-:S03]  /*9230*/  FADD R235, R130, R235 ;  /* 0x000000eb82eb7221 */ /* 0x000fc60000000000 */
[----:B------:R-:W4:Y:S04]  /*9240*/  LDL.LU R126, [R1+0x20c] ;  /* 0x00020c00017e7983 */ /* 0x000f280000300800 */
[----:B------:R-:W4:Y:S04]  /*9250*/  LDL.LU R128, [R1+0x210] ;  /* 0x0002100001807983 */ /* 0x000f280000300800 */
[----:B------:R-:W4:Y:S04]  /*9260*/  LDL.LU R150, [R1+0x214] ;  /* 0x0002140001967983 */ /* 0x000f280000300800 */
[----:B------:R-:W4:Y:S04]  /*9270*/  LDL.LU R146, [R1+0x218] ;  /* 0x0002180001927983 */ /* 0x000f280000300800 */
[----:B------:R-:W4:Y:S04]  /*9280*/  LDL.LU R143, [R1+0x21c] ;  /* 0x00021c00018f7983 */ /* 0x000f280000300800 */
[----:B------:R-:W4:Y:S04]  /*9290*/  LDL.LU R141, [R1+0x220] ;  /* 0x00022000018d7983 */ /* 0x000f280000300800 */
[----:B------:R-:W4:Y:S04]  /*92a0*/  LDL.LU R2, [R1+0x224] ;  /* 0x0002240001027983 */ /* 0x000f280000300800 */
[----:B------:R-:W4:Y:S04]  /*92b0*/  LDL.LU R0, [R1+0x228] ;  /* 0x0002280001007983 */ /* 0x000f280000300800 */
[----:B------:R-:W4:Y:S04]  /*92c0*/  LDL R130, [R1+0x1e0] ;  /* 0x0001e00001827983 */ /* 0x000f280000100800 */
[----:B------:R-:W4:Y:S04]  /*92d0*/  LDL R132, [R1+0x1e4] ;  /* 0x0001e40001847983 */ /* 0x000f280000100800 */
[----:B------:R-:W4:Y:S04]  /*92e0*/  LDL R134, [R1+0x1e8] ;  /* 0x0001e80001867983 */ /* 0x000f280000100800 */
[----:B------:R-:W4:Y:S04]  /*92f0*/  LDL R136, [R1+0x1ec] ;  /* 0x0001ec0001887983 */ /* 0x000f280000100800 */
[----:B------:R-:W4:Y:S04]  /*9300*/  LDL R151, [R1+0x1f0] ;  /* 0x0001f00001977983 */ /* 0x000f280000100800 */
[----:B------:R-:W4:Y:S04]  /*9310*/  LDL R149, [R1+0x1f4] ;  /* 0x0001f40001957983 */ /* 0x000f280000100800 */
[----:B------:R-:W4:Y:S04]  /*9320*/  LDL R147, [R1+0x1f8] ;  /* 0x0001f80001937983 */ /* 0x000f280000100800 */
[----:B------:R-:W4:Y:S01]  /*9330*/  LDL R145, [R1+0x1fc] ;  /* 0x0001fc0001917983 */ /* 0x000f220000100800 */
[----:B------:R-:W-:-:S01]  /*9340*/  FADD R137, R138, R137 ;  /* 0x000000898a897221 */ /* 0x000fc20000000000 */
[----:B------:R-:W-:Y:S01]  /*9350*/  FADD R133, R135, R133 ;  /* 0x0000008587857221 */ /* 0x000fe20000000000 */
[----:B------:R-:W-:-:S01]  /*9360*/  FADD R3, R131, R3 ;  /* 0x0000000383037221 */ /* 0x000fc20000000000 */
[----:B--2---:R-:W-:-:S02]  /*9370*/  FADD R122, R121, R122 ;  /* 0x0000007a797a7221 */ /* 0x004fc40000000000 */
[----:B------:R-:W2:Y:S01]  /*9380*/  LDL.LU R121, [R1+0x4f0] ;  /* 0x0004f00001797983 */ /* 0x000ea20000300800 */
[----:B---3--:R-:W-:-:S03]  /*9390*/  FADD R124, R123, R124 ;  /* 0x0000007c7b7c7221 */ /* 0x008fc60000000000 */
[----:B------:R0:W-:Y:S01]  /*93a0*/  STL [R1+0x204], R122 ;  /* 0x0002047a01007387 */ /* 0x0001e20000100800 */
[----:B----4-:R-:W-:-:S01]  /*93b0*/  FADD R126, R125, R126 ;  /* 0x0000007e7d7e7221 */ /* 0x010fc20000000000 */
[----:B------:R-:W-:Y:S02]  /*93c0*/  FADD R128, R127, R128 ;  /* 0x000000807f807221 */ /* 0x000fe40000000000 */
[----:B0-----:R-:W3:Y:S04]  /*93d0*/  LDL.LU R122, [R1+0x4ec] ;  /* 0x0004ec00017a7983 */ /* 0x001ee80000300800 */
[----:B------:R-:W4:Y:S04]  /*93e0*/  LDL.LU R123, [R1+0x4e8] ;  /* 0x0004e800017b7983 */ /* 0x000f280000300800 */
[----:B------:R0:W-:Y:S01]  /*93f0*/  STL [R1+0x208], R124 ;  /* 0x0002087c01007387 */ /* 0x0001e20000100800 */
[----:B------:R-:W-:-:S01]  /*9400*/  FADD R150, R129, R150 ;  /* 0x0000009681967221 */ /* 0x000fc20000000000 */
[----:B------:R-:W-:Y:S01]  /*9410*/  FADD R146, R148, R146 ;  /* 0x0000009294927221 */ /* 0x000fe20000000000 */
[----:B------:R-:W-:-:S01]  /*9420*/  FADD R143, R144, R143 ;  /* 0x0000008f908f7221 */ /* 0x000fc20000000000 */
[----:B------:R-:W-:Y:S01]  /*9430*/  FADD R141, R142, R141 ;  /* 0x0000008d8e8d7221 */ /* 0x000fe20000000000 */
[----:B0-----:R-:W4:Y:S04]  /*9440*/  LDL.LU R124, [R1+0x4e4] ;  /* 0x0004e400017c7983 */ /* 0x001f280000300800 */
[----:B------:R-:W4:Y:S04]  /*9450*/  LDL.LU R125, [R1+0x4e0] ;  /* 0x0004e000017d7983 */ /* 0x000f280000300800 */
[----:B------:R0:W-:Y:S01]  /*9460*/  STL [R1+0x20c], R126 ;  /* 0x00020c7e01007387 */ /* 0x0001e20000100800 */
[----:B------:R-:W-:-:S01]  /*9470*/  FADD R2, R140, R2 ;  /* 0x000000028c027221 */ /* 0x000fc20000000000 */
[----:B------:R-:W-:-:S02]  /*9480*/  FADD R0, R139, R0 ;  /* 0x000000008b007221 */ /* 0x000fc40000000000 */
[----:B0-----:R-:W4:Y:S04]  /*9490*/  LDL.LU R126, [R1+0x4dc] ;  /* 0x0004dc00017e7983 */ /* 0x001f280000300800 */
[----:B------:R-:W4:Y:S04]  /*94a0*/  LDL.LU R127, [R1+0x4d8] ;  /* 0x0004d800017f7983 */ /* 0x000f280000300800 */
[----:B------:R0:W-:Y:S04]  /*94b0*/  STL [R1+0x210], R128 ;  /* 0x0002108001007387 */ /* 0x0001e80000100800 */
[----:B0-----:R-:W4:Y:S04]  /*94c0*/  LDL.LU R128, [R1+0x4d4] ;  /* 0x0004d40001807983 */ /* 0x001f280000300800 */
[----:B------:R-:W4:Y:S04]  /*94d0*/  LDL.LU R129, [R1+0x4d0] ;  /* 0x0004d00001817983 */ /* 0x000f280000300800 */
[----:B------:R-:W-:Y:S04]  /*94e0*/  STL [R1+0x214], R150 ;  /* 0x0002149601007387 */ /* 0x000fe80000100800 */
[----:B------:R-:W-:Y:S04]  /*94f0*/  STL [R1+0x218], R146 ;  /* 0x0002189201007387 */ /* 0x000fe80000100800 */
[----:B------:R-:W-:Y:S04]  /*9500*/  STL [R1+0x21c], R143 ;  /* 0x00021c8f01007387 */ /* 0x000fe80000100800 */
[----:B------:R-:W-:Y:S04]  /*9510*/  STL [R1+0x220], R141 ;  /* 0x0002208d01007387 */ /* 0x000fe80000100800 */
[----:B------:R-:W-:Y:S04]  /*9520*/  STL [R1+0x224], R2 ;  /* 0x0002240201007387 */ /* 0x000fe80000100800 */
[----:B------:R-:W-:Y:S04]  /*9530*/  STL [R1+0x228], R0 ;  /* 0x0002280001007387 */ /* 0x000fe80000100800 */
[----:B------:R-:W2:Y:S04]  /*9540*/  LDL.LU R131, [R1+0x238] ;  /* 0x0002380001837983 */ /* 0x000ea80000300800 */
[----:B------:R-:W-:Y:S04]  /*9550*/  STL [R1+0x22c], R137 ;  /* 0x00022c8901007387 */ /* 0x000fe80000100800 */
[----:B------:R0:W-:Y:S04]  /*9560*/  STL [R1+0x230], R133 ;  /* 0x0002308501007387 */ /* 0x0001e80000100800 */
[----:B0-----:R-:W3:Y:S04]  /*9570*/  LDL.LU R133, [R1+0x23c] ;  /* 0x00023c0001857983 */ /* 0x001ee80000300800 */
[----:B------:R-:W4:Y:S04]  /*9580*/  LDL.LU R135, [R1+0x240] ;  /* 0x0002400001877983 */ /* 0x000f280000300800 */
[----:B------:R0:W-:Y:S04]  /*9590*/  STL [R1+0x234], R3 ;  /* 0x0002340301007387 */ /* 0x0001e80000100800 */
        /* <DEDUP_REMOVED lines=11> */
[----:B0-----:R-:W4:Y:S04]  /*9650*/  LDL.LU R3, [R1+0x270] ;  /* 0x0002700001037983 */ /* 0x001f280000300800 */
[----:B------:R-:W4:Y:S04]  /*9660*/  LDL.LU R2, [R1+0x274] ;  /* 0x0002740001027983 */ /* 0x000f280000300800 */
[----:B------:R-:W4:Y:S01]  /*9670*/  LDL.LU R0, [R1+0x278] ;  /* 0x0002780001007983 */ /* 0x000f220000300800 */
[----:B--2---:R-:W-:-:S03]  /*9680*/  FADD R131, R130, R131 ;  /* 0x0000008382837221 */ /* 0x004fc60000000000 */
[----:B------:R-:W2:Y:S04]  /*9690*/  LDL.LU R130, [R1+0x4cc] ;  /* 0x0004cc0001827983 */ /* 0x000ea80000300800 */
[----:B------:R0:W-:Y:S04]  /*96a0*/  STL [R1+0x238], R131 ;  /* 0x0002388301007387 */ /* 0x0001e80000100800 */
[----:B0-----:R-:W2:Y:S01]  /*96b0*/  LDL.LU R131, [R1+0x4c8] ;  /* 0x0004c80001837983 */ /* 0x001ea20000300800 */
[----:B---3--:R-:W-:-:S03]  /*96c0*/  FADD R133, R132, R133 ;  /* 0x0000008584857221 */ /* 0x008fc60000000000 */
[----:B------:R-:W3:Y:S01]  /*96d0*/  LDL.LU R132, [R1+0x4c4] ;  /* 0x0004c40001847983 */ /* 0x000ee20000300800 */
[----:B----4-:R-:W-:-:S03]  /*96e0*/  FADD R135, R134, R135 ;  /* 0x0000008786877221 */ /* 0x010fc60000000000 */
[----:B------:R0:W-:Y:S01]  /*96f0*/  STL [R1+0x23c], R133 ;  /* 0x00023c8501007387 */ /* 0x0001e20000100800 */
[----:B------:R-:W-:-:S03]  /*9700*/  FADD R137, R136, R137 ;  /* 0x0000008988897221 */ /* 0x000fc60000000000 */
[----:B0-----:R-:W4:Y:S01]  /*9710*/  LDL.LU R133, [R1+0x4c0] ;  /* 0x0004c00001857983 */ /* 0x001f220000300800 */
[----:B------:R-:W-:-:S03]  /*9720*/  FADD R150, R151, R150 ;  /* 0x0000009697967221 */ /* 0x000fc60000000000 */
[----:B------:R-:W4:Y:S01]  /*9730*/  LDL.LU R134, [R1+0x4bc] ;  /* 0x0004bc0001867983 */ /* 0x000f220000300800 */
[----:B------:R-:W-:-:S03]  /*9740*/  FADD R148, R149, R148 ;  /* 0x0000009495947221 */ /* 0x000fc60000000000 */
[----:B------:R0:W-:Y:S01]  /*9750*/  STL [R1+0x240], R135 ;  /* 0x0002408701007387 */ /* 0x0001e20000100800 */
[----:B------:R-:W-:-:S01]  /*9760*/  FADD R146, R147, R146 ;  /* 0x0000009293927221 */ /* 0x000fc20000000000 */
[----:B------:R-:W-:Y:S02]  /*9770*/  FADD R144, R145, R144 ;  /* 0x0000009091907221 */ /* 0x000fe40000000000 */
[----:B0-----:R-:W4:Y:S01]  /*9780*/  LDL.LU R135, [R1+0x4b8] ;  /* 0x0004b80001877983 */ /* 0x001f220000300800 */
[----:B------:R-:W-:-:S03]  /*9790*/  FADD R143, R24, R143 ;  /* 0x0000008f188f7221 */ /* 0x000fc60000000000 */
[----:B------:R-:W4:Y:S01]  /*97a0*/  LDL.LU R136, [R1+0x4b4] ;  /* 0x0004b40001887983 */ /* 0x000f220000300800 */
[----:B------:R-:W-:-:S03]  /*97b0*/  FADD R142, R25, R142 ;  /* 0x0000008e198e7221 */ /* 0x000fc60000000000 */
[----:B------:R0:W-:Y:S01]  /*97c0*/  STL [R1+0x244], R137 ;  /* 0x0002448901007387 */ /* 0x0001e20000100800 */
[----:B------:R-:W-:-:S01]  /*97d0*/  FADD R141, R26, R141 ;  /* 0x0000008d1a8d7221 */ /* 0x000fc20000000000 */
[----:B------:R-:W-:Y:S01]  /*97e0*/  FADD R140, R27, R140 ;  /* 0x0000008c1b8c7221 */ /* 0x000fe20000000000 */
[----:B------:R-:W-:-:S01]  /*97f0*/  FADD R139, R28, R139 ;  /* 0x0000008b1c8b7221 */ /* 0x000fc20000000000 */
[----:B0-----:R-:W4:Y:S04]  /*9800*/  LDL.LU R137, [R1+0x4b0] ;  /* 0x0004b00001897983 */ /* 0x001f280000300800 */
[----:B------:R0:W-:Y:S01]  /*9810*/  STL [R1+0x248], R150 ;  /* 0x0002489601007387 */ /* 0x0001e20000100800 */
[----:B------:R-:W-:-:S03]  /*9820*/  FADD R138, R29, R138 ;  /* 0x0000008a1d8a7221 */ /* 0x000fc60000000000 */
[----:B------:R1:W-:Y:S04]  /*9830*/  STL [R1+0x24c], R148 ;  /* 0x00024c9401007387 */ /* 0x0003e80000100800 */
        /* <DEDUP_REMOVED lines=9> */
[----:B------:R1:W-:Y:S04]  /*98d0*/  STL [R1+0x268], R139 ;  /* 0x0002688b01007387 */ /* 0x0003e80000100800 */
[----:B------:R1:W-:Y:S04]  /*98e0*/  STL [R1+0x26c], R138 ;  /* 0x00026c8a01007387 */ /* 0x0003e80000100800 */
[----:B------:R-:W2:Y:S04]  /*98f0*/  LDL.LU R151, [R1+0x27c] ;  /* 0x00027c0001977983 */ /* 0x000ea80000300800 */
[----:B------:R1:W-:Y:S04]  /*9900*/  STL [R1+0x270], R3 ;  /* 0x0002700301007387 */ /* 0x0003e80000100800 */
[----:B0-----:R-:W3:Y:S04]  /*9910*/  LDL.LU R150, [R1+0x280] ;  /* 0x0002800001967983 */ /* 0x001ee80000300800 */
[----:B------:R0:W-:Y:S04]  /*9920*/  STL [R1+0x274], R2 ;  /* 0x0002740201007387 */ /* 0x0001e80000100800 */
[----:B------:R-:W4:Y:S04]  /*9930*/  LDL.LU R149, [R1+0x284] ;  /* 0x0002840001957983 */ /* 0x000f280000300800 */
[----:B------:R0:W-:Y:S04]  /*9940*/  STL [R1+0x278], R0 ;  /* 0x0002780001007387 */ /* 0x0001e80000100800 */
[----:B-1----:R-:W4:Y:S04]  /*9950*/  LDL.LU R148, [R1+0x288] ;  /* 0x0002880001947983 */ /* 0x002f280000300800 */
        /* <DEDUP_REMOVED lines=12> */
[----:B------:R-:W4:Y:S01]  /*9a20*/  LDL.LU R0, [R1+0x2bc] ;  /* 0x0002bc0001007983 */ /* 0x000f220000300800 */
[----:B--2---:R-:W-:-:S01]  /*9a30*/  FADD R151, R33, R151 ;  /* 0x0000009721977221 */ /* 0x004fc20000000000 */
[----:B---3--:R-:W-:-:S04]  /*9a40*/  FADD R150, R34, R150 ;  /* 0x0000009622967221 */ /* 0x008fc80000000000 */
[----:B------:R0:W-:Y:S01]  /*9a50*/  STL [R1+0x27c], R151 ;  /* 0x00027c9701007387 */ /* 0x0001e20000100800 */
[----:B----4-:R-:W-:-:S03]  /*9a60*/  FADD R149, R35, R149 ;  /* 0x0000009523957221 */ /* 0x010fc60000000000 */
[----:B------:R1:W-:Y:S01]  /*9a70*/  STL [R1+0x280], R150 ;  /* 0x0002809601007387 */ /* 0x0003e20000100800 */
[----:B------:R-:W-:-:S03]  /*9a80*/  FADD R148, R36, R148 ;  /* 0x0000009424947221 */ /* 0x000fc60000000000 */
        /* <DEDUP_REMOVED lines=24> */
[----:B0-----:R-:W4:Y:S01]  /*9c10*/  LDL.LU R151, [R1+0x2c0] ;  /* 0x0002c00001977983 */ /* 0x001f220000300800 */
[----:B------:R-:W-:-:S03]  /*9c20*/  FADD R0, R49, R0 ;  /* 0x0000000031007221 */ /* 0x000fc60000000000 */
[----:B------:R0:W-:Y:S04]  /*9c30*/  STL [R1+0x2b4], R3 ;  /* 0x0002b40301007387 */ /* 0x0001e80000100800 */
[----:B-1----:R-:W4:Y:S04]  /*9c40*/  LDL.LU R150, [R1+0x2c4] ;  /* 0x0002c40001967983 */ /* 0x002f280000300800 */
[----:B------:R1:W-:Y:S04]  /*9c50*/  STL [R1+0x2b8], R2 ;  /* 0x0002b80201007387 */ /* 0x0003e80000100800 */
[----:B--2---:R-:W2:Y:S04]  /*9c60*/  LDL.LU R149, [R1+0x2c8] ;  /* 0x0002c80001957983 */ /* 0x004ea80000300800 */
[----:B------:R1:W-:Y:S04]  /*9c70*/  STL [R1+0x2bc], R0 ;  /* 0x0002bc0001007387 */ /* 0x0003e80000100800 */
[----:B---3--:R-:W3:Y:S04]  /*9c80*/  LDL.LU R148, [R1+0x2cc] ;  /* 0x0002cc0001947983 */ /* 0x008ee80000300800 */
[----:B----4-:R-:W4:Y:S04]  /*9c90*/  LDL.LU R147, [R1+0x2d0] ;  /* 0x0002d00001937983 */ /* 0x010f280000300800 */
        /* <DEDUP_REMOVED lines=10> */
[----:B-1----:R-:W4:Y:S04]  /*9d40*/  LDL.LU R2, [R1+0x2fc] ;  /* 0x0002fc0001027983 */ /* 0x002f280000300800 */
[----:B------:R-:W4:Y:S01]  /*9d50*/  LDL.LU R0, [R1+0x300] ;  /* 0x0003000001007983 */ /* 0x000f220000300800 */
[----:B------:R-:W-:-:S01]  /*9d60*/  FADD R151, R50, R151 ;  /* 0x0000009732977221 */ /* 0x000fc20000000000 */
[----:B------:R-:W-:-:S04]  /*9d70*/  FADD R150, R51, R150 ;  /* 0x0000009633967221 */ /* 0x000fc80000000000 */
[----:B------:R0:W-:Y:S01]  /*9d80*/  STL [R1+0x2c0], R151 ;  /* 0x0002c09701007387 */ /* 0x0001e20000100800 */
[----:B--2---:R-:W-:-:S03]  /*9d90*/  FADD R149, R52, R149 ;  /* 0x0000009534957221 */ /* 0x004fc60000000000 */
[----:B------:R1:W-:Y:S01]  /*9da0*/  STL [R1+0x2c4], R150 ;  /* 0x0002c49601007387 */ /* 0x0003e20000100800 */
[----:B---3--:R-:W-:-:S03]  /*9db0*/  FADD R148, R53, R148 ;  /* 0x0000009435947221 */ /* 0x008fc60000000000 */
        /* <DEDUP_REMOVED lines=200> */
[----:B------:R-:W-:Y:S01]  /*aa40*/  STL [R1+0x3d0], R151 ;  /* 0x0003d09701007387 */ /* 0x000fe20000100800 */
[----:B--2---:R-:W-:-:S03]  /*aa50*/  FADD R149, R120, R149 ;  /* 0x0000009578957221 */ /* 0x004fc60000000000 */
[----:B------:R-:W-:Y:S01]  /*aa60*/  STL [R1+0x3d4], R150 ;  /* 0x0003d49601007387 */ /* 0x000fe20000100800 */
[----:B---3--:R-:W-:-:S03]  /*aa70*/  FADD R148, R121, R148 ;  /* 0x0000009479947221 */ /* 0x008fc60000000000 */
[----:B------:R-:W-:Y:S01]  /*aa80*/  STL [R1+0x3d8], R149 ;  /* 0x0003d89501007387 */ /* 0x000fe20000100800 */
[----:B----4-:R-:W-:-:S03]  /*aa90*/  FADD R147, R122, R147 ;  /* 0x000000937a937221 */ /* 0x010fc60000000000 */
[----:B------:R-:W-:Y:S01]  /*aaa0*/  STL [R1+0x3dc], R148 ;  /* 0x0003dc9401007387 */ /* 0x000fe20000100800 */
[----:B------:R-:W-:-:S03]  /*aab0*/  FADD R146, R123, R146 ;  /* 0x000000927b927221 */ /* 0x000fc60000000000 */
        /* <DEDUP_REMOVED lines=18> */
[----:B------:R0:W-:Y:S04]  /*abe0*/  STL [R1+0x404], R138 ;  /* 0x0004048a01007387 */ /* 0x0001e80000100800 */
[----:B0-----:R-:W2:Y:S04]  /*abf0*/  LDL.LU R138, [R1+0x414] ;  /* 0x00041400018a7983 */ /* 0x001ea80000300800 */
[----:B------:R-:W-:Y:S04]  /*ac00*/  STL [R1+0x408], R3 ;  /* 0x0004080301007387 */ /* 0x000fe80000100800 */
[----:B------:R-:W3:Y:S01]  /*ac10*/  LDL.LU R139, [R1+0x418] ;  /* 0x00041800018b7983 */ /* 0x000ee20000300800 */
[----:B------:R-:W-:-:S01]  /*ac20*/  FADD R2, R133, R2 ;  /* 0x0000000285027221 */ /* 0x000fc20000000000 */
[----:B------:R-:W-:-:S04]  /*ac30*/  FADD R0, R134, R0 ;  /* 0x0000000086007221 */ /* 0x000fc80000000000 */
[----:B------:R0:W-:Y:S04]  /*ac40*/  STL [R1+0x40c], R2 ;  /* 0x00040c0201007387 */ /* 0x0001e80000100800 */
        /* <DEDUP_REMOVED lines=16> */
[----:B--2---:R-:W-:-:S05]  /*ad50*/  FADD R138, R135, R138 ;  /* 0x0000008a878a7221 */ /* 0x004fca0000000000 */
[----:B------:R0:W-:Y:S01]  /*ad60*/  STL [R1+0x414], R138 ;  /* 0x0004148a01007387 */ /* 0x0001e20000100800 */
[----:B---3--:R-:W-:-:S03]  /*ad70*/  FADD R139, R136, R139 ;  /* 0x0000008b888b7221 */ /* 0x008fc60000000000 */
[----:B0-----:R-:W2:Y:S04]  /*ad80*/  LDL.LU R138, [R1+0x4ac] ;  /* 0x0004ac00018a7983 */ /* 0x001ea80000300800 */
[----:B------:R0:W-:Y:S04]  /*ad90*/  STL [R1+0x418], R139 ;  /* 0x0004188b01007387 */ /* 0x0001e80000100800 */
[----:B0-----:R-:W3:Y:S01]  /*ada0*/  LDL.LU R139, [R1+0x4a8] ;  /* 0x0004a800018b7983 */ /* 0x001ee20000300800 */
[----:B----4-:R-:W-:-:S05]  /*adb0*/  FADD R140, R137, R140 ;  /* 0x0000008c898c7221 */ /* 0x010fca0000000000 */
[----:B------:R0:W-:Y:S04]  /*adc0*/  STL [R1+0x41c], R140 ;  /* 0x00041c8c01007387 */ /* 0x0001e80000100800 */
[----:B0-----:R-:W4:Y:S01]  /*add0*/  LDL.LU R140, [R1+0x4a4] ;  /* 0x0004a400018c7983 */ /* 0x001f220000300800 */
        /* <DEDUP_REMOVED lines=35> */
[----:B0-----:R0:W5:Y:S01]  /*b010*/  LDL.LU R2, [R1+0x474] ;  /* 0x0004740001027983 */ /* 0x0011620000300800 */
[----:B------:R-:W-:Y:S01]  /*b020*/  UMOV UR6, URZ ;  /* 0x0000003f00067c82 */ /* 0x000fe20008000000 */
[----:B--2---:R-:W-:-:S05]  /*b030*/  FADD R0, R150, R0 ;  /* 0x0000000096007221 */ /* 0x004fca0000000000 */
[----:B------:R1:W-:Y:S01]  /*b040*/  STL [R1+0x450], R0 ;  /* 0x0004500001007387 */ /* 0x0003e20000100800 */
[----:B---3--:R-:W-:-:S03]  /*b050*/  FADD R3, R3, R151 ;  /* 0x0000009703037221 */ /* 0x008fc60000000000 */
[----:B-1----:R0:W5:Y:S04]  /*b060*/  LDL.LU R0, [R1+0x470] ;  /* 0x0004700001007983 */ /* 0x0021680000300800 */
[----:B------:R0:W-:Y:S02]  /*b070*/  STL [R1+0x454], R3 ;  /* 0x0004540301007387 */ /* 0x0001e40000100800 */
.L_x_25:
[----:B------:R-:W-:Y:S05]  /*b080*/  @!P1 BRA `(.L_x_26) ;  /* 0x0000000000049947 */ /* 0x000fea0003800000 */
[----:B------:R-:W-:Y:S01]  /*b090*/  BPT.TRAP 0x1 ;  /* 0x000000040000795c */ /* 0x000fe20000300000 */
.L_x_26:
[----:B------:R-:W-:Y:S02]  /*b0a0*/  UISETP.GT.U32.AND UP0, UPT, UR13, 0x1, UPT ;  /* 0x000000010d00788c */ /* 0x000fe4000bf04070 */
[----:B------:R-:W-:-:S04]  /*b0b0*/  ULEA UR8, UR25, UR11, 0x3 ;  /* 0x0000000b19087291 */ /* 0x000fc8000f8e183f */
[----:B------:R-:W-:Y:S01]  /*b0c0*/  UIADD3 UR8, UR8, 0x70, URZ ;  /* 0x0000007008087890 */ /* 0x000fe2000fffe03f */
[----:B------:R-:W-:-:S03]  /*b0d0*/  PLOP3.LUT P0, PT, PT, PT, UP0, 0x80, 0x0 ;  /* 0x000000000000781c */ /* 0x000fc60003f0f008 */
[----:B------:R-:W-:-:S09]  /*b0e0*/  UPRMT UR8, URZ, 0x654, UR8 ;  /* 0x000006543f087896 */ /* 0x000fd20008000008 */
[----:B------:R-:W-:Y:S01]  /*b0f0*/  SYNCS.ARRIVE.TRANS64.RED.A1T0 RZ, [UR8], RZ ;  /* 0x000000ffffff79a7 */ /* 0x000fe20008100408 */
[----:B------:R-:W-:Y:S05]  /*b100*/  @P0 BRA `(.L_x_27) ;  /* 0x0000000000040947 */ /* 0x000fea0003800000 */
[----:B------:R-:W-:Y:S01]  /*b110*/  BPT.TRAP 0x1 ;  /* 0x000000040000795c */ /* 0x000fe20000300000 */
.L_x_27:
[----:B------:R-:W-:Y:S01]  /*b120*/  UIADD3 UR14, UR14, 0x1, URZ ;  /* 0x000000010e0e7890 */ /* 0x000fe2000fffe03f */
[C---:B-----5:R-:W-:Y:S01]  /*b130*/  ISETP.GT.AND P0, PT, R2.reuse, 0x1, PT ;  /* 0x000000010200780c */ /* 0x060fe20003f04270 */
[----:B------:R-:W-:Y:S01]  /*b140*/  UIADD3 UR25, UR25, 0x1, URZ ;  /* 0x0000000119197890 */ /* 0x000fe2000fffe03f */
[----:B------:R-:W-:Y:S01]  /*b150*/  VIADD R2, R2, 0xffffffff ;  /* 0xffffffff02027836 */ /* 0x000fe20000000000 */
[----:B------:R-:W-:Y:S02]  /*b160*/  UISETP.NE.AND UP0, UPT, UR14, 0xe, UPT ;  /* 0x0000000e0e00788c */ /* 0x000fe4000bf05270 */
[----:B------:R-:W-:Y:S02]  /*b170*/  UISETP.NE.AND UP1, UPT, UR25, 0xe, UPT ;  /* 0x0000000e1900788c */ /* 0x000fe4000bf25270 */
[----:B------:R-:W-:Y:S02]  /*b180*/  USEL UR8, URZ, 0x1, UP0 ;  /* 0x000000013f087887 */ /* 0x000fe40008000000 */
[----:B------:R-:W-:-:S02]  /*b190*/  USEL UR14, UR14, URZ, UP0 ;  /* 0x0000003f0e0e7287 */ /* 0x000fc40008000000 */
[----:B------:R-:W-:Y:S02]  /*b1a0*/  USEL UR25, UR25, URZ, UP1 ;  /* 0x0000003f19197287 */ /* 0x000fe40008800000 */
[----:B------:R-:W-:Y:S01]  /*b1b0*/  LOP3.LUT R0, R0, UR8, RZ, 0x3c, !PT ;  /* 0x0000000800007c12 */ /* 0x000fe2000f8e3cff */
[----:B------:R-:W-:Y:S01]  /*b1c0*/  UMOV UR8, 0x1 ;  /* 0x0000000100087882 */ /* 0x000fe20000000000 */
[----:B------:R-:W-:Y:S08]  /*b1d0*/  @P0 BRA `(.L_x_28) ;  /* 0xffffffb000780947 */ /* 0x000ff0000383ffff */
.L_x_20:
[----:B------:R-:W-:-:S04]  /*b1e0*/  UISETP.NE.AND UP0, UPT, UR6, URZ, UPT ;  /* 0x0000003f0600728c */ /* 0x000fc8000bf05270 */
[----:B------:R-:W-:-:S06]  /*b1f0*/  USEL UR6, URZ, 0x1, !UP0 ;  /* 0x000000013f067887 */ /* 0x000fcc000c000000 */
[----:B------:R-:W-:-:S13]  /*b200*/  ISETP.NE.AND P0, PT, RZ, UR6, PT ;  /* 0x00000006ff007c0c */ /* 0x000fda000bf05270 */
[----:B------:R-:W-:Y:S05]  /*b210*/  @!P0 BRA `(.L_x_29) ;  /* 0x0000003800188947 */ /* 0x000fea0003800000 */
[----:B------:R4:W-:Y:S04]  /*b220*/  STL [R1+0x620], R43 ;  /* 0x0006202b01007387 */ /* 0x0009e80000100800 */
[----:B----4-:R-:W4:Y:S04]  /*b230*/  LDL.LU R43, [R1] ;  /* 0x00000000012b7983 */ /* 0x010f280000300800 */
[----:B------:R5:W-:Y:S04]  /*b240*/  STL [R1+0x61c], R44 ;  /* 0x00061c2c01007387 */ /* 0x000be80000100800 */
[----:B-----5:R-:W5:Y:S04]  /*b250*/  LDL.LU R44, [R1+0x4] ;  /* 0x00000400012c7983 */ /* 0x020f680000300800 */
[----:B------:R0:W-:Y:S04]  /*b260*/  STL [R1+0x618], R45 ;  /* 0x0006182d01007387 */ /* 0x0001e80000100800 */
[----:B0-----:R-:W2:Y:S04]  /*b270*/  LDL.LU R45, [R1+0x8] ;  /* 0x00000800012d7983 */ /* 0x001ea80000300800 */
[----:B------:R0:W-:Y:S04]  /*b280*/  STL [R1+0x614], R46 ;  /* 0x0006142e01007387 */ /* 0x0001e80000100800 */
[----:B0-----:R-:W3:Y:S04]  /*b290*/  LDL.LU R46, [R1+0xc] ;  /* 0x00000c00012e7983 */ /* 0x001ee80000300800 */
        /* <DEDUP_REMOVED lines=140> */
[----:B------:R-:W3:Y:S04]  /*bb60*/  LDL.LU R0, [R1+0x204] ;  /* 0x0002040001007983 */ /* 0x000ee80000300800 */
[----:B------:R-:W3:Y:S04]  /*bb70*/  LDL.LU R2, [R1+0x1b0] ;  /* 0x0001b00001027983 */ /* 0x000ee80000300800 */
[----:B------:R-:W3:Y:S04]  /*bb80*/  LDL.LU R3, [R1+0x208] ;  /* 0x0002080001037983 */ /* 0x000ee80000300800 */
        /* <DEDUP_REMOVED lines=65> */
[----:B0-----:R-:W3:Y:S01]  /*bfa0*/  LDL.LU R149, [R1+0x130] ;  /* 0x0001300001957983 */ /* 0x001ee20000300800 */
[----:B----4-:R-:W-:-:S03]  /*bfb0*/  FADD R4, R43, R4 ;  /* 0x000000042b047221 */ /* 0x010fc60000000000 */
[----:B------:R0:W-:Y:S01]  /*bfc0*/  STL [R1+0x474], R150 ;  /* 0x0004749601007387 */ /* 0x0001e20000100800 */
[----:B-----5:R-:W-:Y:S01]  /*bfd0*/  FADD R5, R44, R5 ;  /* 0x000000052c057221 */ /* 0x020fe20000000000 */
[----:B--2---:R-:W-:Y:S01]  /*bfe0*/  FADD R6, R45, R6 ;  /* 0x000000062d067221 */ /* 0x004fe20000000000 */
[----:B---3--:R-:W-:Y:S01]  /*bff0*/  FADD R7, R46, R7 ;  /* 0x000000072e077221 */ /* 0x008fe20000000000 */
[----:B------:R-:W-:Y:S01]  /*c000*/  FADD R8, R47, R8 ;  /* 0x000000082f087221 */ /* 0x000fe20000000000 */
[----:B0-----:R-:W2:Y:S04]  /*c010*/  LDL.LU R150, [R1+0x12c] ;  /* 0x00012c0001967983 */ /* 0x001ea80000300800 */
[----:B------:R0:W-:Y:S01]  /*c020*/  STL [R1+0x470], R151 ;  /* 0x0004709701007387 */ /* 0x0001e20000100800 */
[----:B------:R-:W-:Y:S01]  /*c030*/  FADD R9, R48, R9 ;  /* 0x0000000930097221 */ /* 0x000fe20000000000 */
[----:B------:R-:W-:Y:S01]  /*c040*/  FADD R10, R49, R10 ;  /* 0x0000000a310a7221 */ /* 0x000fe20000000000 */
[----:B------:R-:W-:Y:S01]  /*c050*/  FADD R11, R50, R11 ;  /* 0x0000000b320b7221 */ /* 0x000fe20000000000 */
[----:B0-----:R-:W3:Y:S04]  /*c060*/  LDL.LU R151, [R1+0x128] ;  /* 0x0001280001977983 */ /* 0x001ee80000300800 */
[----:B------:R-:W4:Y:S04]  /*c070*/  LDL.LU R43, [R1+0x620] ;  /* 0x00062000012b7983 */ /* 0x000f280000300800 */
[----:B------:R-:W5:Y:S04]  /*c080*/  LDL.LU R44, [R1+0x61c] ;  /* 0x00061c00012c7983 */ /* 0x000f680000300800 */
[----:B------:R-:W4:Y:S04]  /*c090*/  LDL.LU R45, [R1+0x618] ;  /* 0x00061800012d7983 */ /* 0x000f280000300800 */
[----:B------:R-:W5:Y:S01]  /*c0a0*/  LDL.LU R46, [R1+0x614] ;  /* 0x00061400012e7983 */ /* 0x000f620000300800 */
[----:B------:R-:W-:-:S03]  /*c0b0*/  FADD R12, R51, R12 ;  /* 0x0000000c330c7221 */ /* 0x000fc60000000000 */
[----:B------:R-:W4:Y:S01]  /*c0c0*/  LDL.LU R47, [R1+0x610] ;  /* 0x00061000012f7983 */ /* 0x000f220000300800 */
[----:B------:R-:W-:-:S03]  /*c0d0*/  FADD R13, R52, R13 ;  /* 0x0000000d340d7221 */ /* 0x000fc60000000000 */
        /* <DEDUP_REMOVED lines=134> */
[----:B------:R-:W4:Y:S04]  /*c940*/  LDL.LU R115, [R1+0x500] ;  /* 0x0005000001737983 */ /* 0x000f280000300800 */
[----:B------:R-:W4:Y:S01]  /*c950*/  LDL.LU R116, [R1+0x4fc] ;  /* 0x0004fc0001747983 */ /* 0x000f220000300800 */
[----:B------:R-:W-:Y:S01]  /*c960*/  FADD R3, R2, R3 ;  /* 0x0000000302037221 */ /* 0x000fe20000000000 */
[----:B------:R-:W-:Y:S01]  /*c970*/  FADD R237, R120, R237 ;  /* 0x000000ed78ed7221 */ /* 0x000fe20000000000 */
[----:B------:R-:W-:Y:S01]  /*c980*/  FADD R236, R121, R236 ;  /* 0x000000ec79ec7221 */ /* 0x000fe20000000000 */
[----:B------:R-:W5:Y:S01]  /*c990*/  LDL.LU R117, [R1+0x1b4] ;  /* 0x0001b40001757983 */ /* 0x000f620000300800 */
[----:B------:R-:W-:Y:S01]  /*c9a0*/  FADD R235, R122, R235 ;  /* 0x000000eb7aeb7221 */ /* 0x000fe20000000000 */
[----:B------:R-:W-:Y:S01]  /*c9b0*/  FADD R234, R123, R234 ;  /* 0x000000ea7bea7221 */ /* 0x000fe20000000000 */
[----:B------:R-:W-:Y:S01]  /*c9c0*/  FADD R233, R124, R233 ;  /* 0x000000e97ce97221 */ /* 0x000fe20000000000 */
[----:B------:R0:W-:Y:S01]  /*c9d0*/  STL [R1+0x200], R118 ;  /* 0x0002007601007387 */ /* 0x0001e20000100800 */
        /* <DEDUP_REMOVED lines=11> */
[----:B0-----:R-:W4:Y:S01]  /*ca90*/  LDL.LU R118, [R1+0x1b8] ;  /* 0x0001b80001767983 */ /* 0x001f220000300800 */
[----:B------:R-:W-:Y:S01]  /*caa0*/  FADD R217, R140, R217 ;  /* 0x000000d98cd97221 */ /* 0x000fe20000000000 */
[----:B------:R-:W-:Y:S01]  /*cab0*/  FADD R223, R134, R223 ;  /* 0x000000df86df7221 */ /* 0x000fe20000000000 */
[----:B------:R-:W-:Y:S01]  /*cac0*/  FADD R216, R141, R216 ;  /* 0x000000d88dd87221 */ /* 0x000fe20000000000 */
[----:B------:R0:W-:Y:S01]  /*cad0*/  STL [R1+0x208], R3 ;  /* 0x0002080301007387 */ /* 0x0001e20000100800 */
[----:B------:R-:W-:Y:S01]  /*cae0*/  FADD R222, R135, R222 ;  /* 0x000000de87de7221 */ /* 0x000fe20000000000 */
[----:B------:R-:W-:Y:S01]  /*caf0*/  FADD R215, R142, R215 ;  /* 0x000000d78ed77221 */ /* 0x000fe20000000000 */
[----:B------:R-:W-:Y:S01]  /*cb00*/  FADD R221, R136, R221 ;  /* 0x000000dd88dd7221 */ /* 0x000fe20000000000 */
[----:B-1----:R-:W4:Y:S01]  /*cb10*/  LDL.LU R0, [R1+0x210] ;  /* 0x0002100001007983 */ /* 0x002f220000300800 */
[----:B------:R-:W-:Y:S01]  /*cb20*/  FADD R214, R143, R214 ;  /* 0x000000d68fd67221 */ /* 0x000fe20000000000 */
[----:B------:R-:W-:Y:S01]  /*cb30*/  FADD R220, R137, R220 ;  /* 0x000000dc89dc7221 */ /* 0x000fe20000000000 */
[----:B------:R-:W-:Y:S01]  /*cb40*/  FADD R213, R144, R213 ;  /* 0x000000d590d57221 */ /* 0x000fe20000000000 */
[----:B------:R-:W4:Y:S01]  /*cb50*/  LDL.LU R119, [R1+0x1bc] ;  /* 0x0001bc0001777983 */ /* 0x000f220000300800 */
[----:B------:R-:W-:Y:S01]  /*cb60*/  FADD R219, R138, R219 ;  /* 0x000000db8adb7221 */ /* 0x000fe20000000000 */
[----:B------:R-:W-:Y:S01]  /*cb70*/  FADD R212, R145, R212 ;  /* 0x000000d491d47221 */ /* 0x000fe20000000000 */
[----:B------:R-:W-:Y:S01]  /*cb80*/  FADD R218, R139, R218 ;  /* 0x000000da8bda7221 */ /* 0x000fe20000000000 */
[----:B------:R-:W4:Y:S01]  /*cb90*/  LDL.LU R2, [R1+0x214] ;  /* 0x0002140001027983 */ /* 0x000f220000300800 */
[----:B------:R-:W-:Y:S01]  /*cba0*/  FADD R211, R146, R211 ;  /* 0x000000d392d37221 */ /* 0x000fe20000000000 */
[----:B---3--:R-:W-:Y:S01]  /*cbb0*/  FADD R206, R151, R206 ;  /* 0x000000ce97ce7221 */ /* 0x008fe20000000000 */
[----:B------:R-:W-:Y:S01]  /*cbc0*/  FADD R210, R147, R210 ;  /* 0x000000d293d27221 */ /* 0x000fe20000000000 */
[----:B------:R-:W3:Y:S01]  /*cbd0*/  LDL.LU R120, [R1+0x1c0] ;  /* 0x0001c00001787983 */ /* 0x000ee20000300800 */
[----:B--2---:R-:W-:Y:S01]  /*cbe0*/  FADD R207, R150, R207 ;  /* 0x000000cf96cf7221 */ /* 0x004fe20000000000 */
[----:B------:R-:W-:-:S02]  /*cbf0*/  FADD R209, R148, R209 ;  /* 0x000000d194d17221 */ /* 0x000fc40000000000 */
[----:B0-----:R-:W3:Y:S04]  /*cc00*/  LDL.LU R3, [R1+0x218] ;  /* 0x0002180001037983 */ /* 0x001ee80000300800 */
[----:B------:R-:W2:Y:S04]  /*cc10*/  LDL.LU R121, [R1+0x1c4] ;  /* 0x0001c40001797983 */ /* 0x000ea80000300800 */
        /* <DEDUP_REMOVED lines=28> */
[----:B------:R-:W2:Y:S01]  /*cde0*/  LDL.LU R148, [R1+0x254] ;  /* 0x0002540001947983 */ /* 0x000ea20000300800 */
[----:B-----5:R-:W-:-:S03]  /*cdf0*/  FADD R149, R117, R149 ;  /* 0x0000009575957221 */ /* 0x020fc60000000000 */
[----:B------:R-:W5:Y:S04]  /*ce00*/  LDL.LU R117, [R1+0x4f8] ;  /* 0x0004f80001757983 */ /* 0x000f680000300800 */
[----:B------:R0:W-:Y:S04]  /*ce10*/  STL [R1+0x20c], R149 ;  /* 0x00020c9501007387 */ /* 0x0001e80000100800 */
[----:B0-----:R-:W5:Y:S01]  /*ce20*/  LDL.LU R149, [R1+0x258] ;  /* 0x0002580001957983 */ /* 0x001f620000300800 */
[----:B----4-:R-:W-:-:S03]  /*ce30*/  FADD R0, R118, R0 ;  /* 0x0000000076007221 */ /* 0x010fc60000000000 */
[----:B------:R-:W4:Y:S01]  /*ce40*/  LDL.LU R118, [R1+0x4f4] ;  /* 0x0004f40001767983 */ /* 0x000f220000300800 */
[----:B------:R-:W-:-:S03]  /*ce50*/  FADD R2, R119, R2 ;  /* 0x0000000277027221 */ /* 0x000fc60000000000 */
[----:B------:R0:W-:Y:S01]  /*ce60*/  STL [R1+0x210], R0 ;  /* 0x0002100001007387 */ /* 0x0001e20000100800 */
[----:B---3--:R-:W-:-:S03]  /*ce70*/  FADD R3, R120, R3 ;  /* 0x0000000378037221 */ /* 0x008fc60000000000 */
[----:B0-----:R-:W3:Y:S04]  /*ce80*/  LDL.LU R0, [R1+0x25c] ;  /* 0x00025c0001007983 */ /* 0x001ee80000300800 */
[----:B------:R-:W4:Y:S01]  /*ce90*/  LDL.LU R119, [R1+0x4f0] ;  /* 0x0004f00001777983 */ /* 0x000f220000300800 */
[----:B--2---:R-:W-:-:S03]  /*cea0*/  FADD R122, R121, R122 ;  /* 0x0000007a797a7221 */ /* 0x004fc60000000000 */
[----:B------:R0:W-:Y:S01]  /*ceb0*/  STL [R1+0x214], R2 ;  /* 0x0002140201007387 */ /* 0x0001e20000100800 */
[----:B------:R-:W-:-:S03]  /*cec0*/  FADD R124, R123, R124 ;  /* 0x0000007c7b7c7221 */ /* 0x000fc60000000000 */
[----:B0-----:R-:W2:Y:S04]  /*ced0*/  LDL.LU R2, [R1+0x260] ;  /* 0x0002600001027983 */ /* 0x001ea80000300800 */
[----:B------:R-:W4:Y:S04]  /*cee0*/  LDL.LU R120, [R1+0x4ec] ;  /* 0x0004ec0001787983 */ /* 0x000f280000300800 */
[----:B------:R0:W-:Y:S01]  /*cef0*/  STL [R1+0x218], R3 ;  /* 0x0002180301007387 */ /* 0x0001e20000100800 */
[----:B------:R-:W-:Y:S01]  /*cf00*/  FADD R126, R125, R126 ;  /* 0x0000007e7d7e7221 */ /* 0x000fe20000000000 */
[----:B------:R-:W-:-:S02]  /*cf10*/  FADD R128, R127, R128 ;  /* 0x000000807f807221 */ /* 0x000fc40000000000 */
[----:B0-----:R-:W4:Y:S04]  /*cf20*/  LDL.LU R3, [R1+0x264] ;  /* 0x0002640001037983 */ /* 0x001f280000300800 */
[----:B------:R-:W4:Y:S04]  /*cf30*/  LDL.LU R121, [R1+0x4e8] ;  /* 0x0004e80001797983 */ /* 0x000f280000300800 */
[----:B------:R0:W-:Y:S01]  /*cf40*/  STL [R1+0x21c], R122 ;  /* 0x00021c7a01007387 */ /* 0x0001e20000100800 */
[----:B------:R-:W-:-:S03]  /*cf50*/  FADD R130, R129, R130 ;  /* 0x0000008281827221 */ /* 0x000fc60000000000 */
        /* <DEDUP_REMOVED lines=42> */
[----:B------:R0:W-:Y:S04]  /*d200*/  STL [R1+0x248], R145 ;  /* 0x0002489101007387 */ /* 0x0001e80000100800 */
[----:B0-----:R-:W4:Y:S04]  /*d210*/  LDL.LU R145, [R1+0x27c] ;  /* 0x00027c0001917983 */ /* 0x001f280000300800 */
[----:B------:R-:W4:Y:S04]  /*d220*/  LDL.LU R139, [R1+0x4a0] ;  /* 0x0004a000018b7983 */ /* 0x000f280000300800 */
[----:B------:R0:W-:Y:S04]  /*d230*/  STL [R1+0x24c], R146 ;  /* 0x00024c9201007387 */ /* 0x0001e80000100800 */
[----:B0-----:R-:W4:Y:S04]  /*d240*/  LDL.LU R146, [R1+0x280] ;  /* 0x0002800001927983 */ /* 0x001f280000300800 */
[----:B------:R0:W-:Y:S01]  /*d250*/  STL [R1+0x250], R147 ;  /* 0x0002509301007387 */ /* 0x0001e20000100800 */
[----:B-----5:R-:W-:-:S03]  /*d260*/  FADD R149, R24, R149 ;  /* 0x0000009518957221 */ /* 0x020fc60000000000 */
[----:B0-----:R-:W5:Y:S04]  /*d270*/  LDL.LU R147, [R1+0x284] ;  /* 0x0002840001937983 */ /* 0x001f680000300800 */
[----:B------:R0:W-:Y:S04]  /*d280*/  STL [R1+0x254], R148 ;  /* 0x0002549401007387 */ /* 0x0001e80000100800 */
[----:B0-----:R-:W5:Y:S04]  /*d290*/  LDL.LU R148, [R1+0x288] ;  /* 0x0002880001947983 */ /* 0x001f680000300800 */
[----:B------:R0:W-:Y:S04]  /*d2a0*/  STL [R1+0x258], R149 ;  /* 0x0002589501007387 */ /* 0x0001e80000100800 */
[----:B0-----:R-:W5:Y:S04]  /*d2b0*/  LDL.LU R149, [R1+0x28c] ;  /* 0x00028c0001957983 */ /* 0x001f680000300800 */
[----:B------:R-:W5:Y:S04]  /*d2c0*/  LDL.LU R150, [R1+0x290] ;  /* 0x0002900001967983 */ /* 0x000f680000300800 */
[----:B------:R-:W5:Y:S01]  /*d2d0*/  LDL.LU R151, [R1+0x294] ;  /* 0x0002940001977983 */ /* 0x000f620000300800 */
[----:B---3--:R-:W-:Y:S01]  /*d2e0*/  FADD R0, R25, R0 ;  /* 0x0000000019007221 */ /* 0x008fe20000000000 */
[----:B--2---:R-:W-:-:S04]  /*d2f0*/  FADD R2, R26, R2 ;  /* 0x000000021a027221 */ /* 0x004fc80000000000 */
[----:B------:R0:W-:Y:S01]  /*d300*/  STL [R1+0x25c], R0 ;  /* 0x00025c0001007387 */ /* 0x0001e20000100800 */
[----:B----4-:R-:W-:-:S03]  /*d310*/  FADD R3, R27, R3 ;  /* 0x000000031b037221 */ /* 0x010fc60000000000 */
[----:B------:R-:W2:Y:S04]  /*d320*/  LDL.LU R27, [R1+0x2c8] ;  /* 0x0002c800011b7983 */ /* 0x000ea80000300800 */
[----:B------:R1:W-:Y:S04]  /*d330*/  STL [R1+0x260], R2 ;  /* 0x0002600201007387 */ /* 0x0003e80000100800 */
[----:B------:R-:W3:Y:S04]  /*d340*/  LDL.LU R26, [R1+0x2cc] ;  /* 0x0002cc00011a7983 */ /* 0x000ee80000300800 */
[----:B------:R-:W4:Y:S04]  /*d350*/  LDL.LU R25, [R1+0x2d0] ;  /* 0x0002d00001197983 */ /* 0x000f280000300800 */
[----:B------:R1:W-:Y:S04]  /*d360*/  STL [R1+0x264], R3 ;  /* 0x0002640301007387 */ /* 0x0003e80000100800 */
[----:B------:R-:W4:Y:S04]  /*d370*/  LDL.LU R24, [R1+0x2d4] ;  /* 0x0002d40001187983 */ /* 0x000f280000300800 */
[----:B0-----:R-:W4:Y:S04]  /*d380*/  LDL.LU R0, [R1+0x2d8] ;  /* 0x0002d80001007983 */ /* 0x001f280000300800 */
[----:B-1----:R-:W4:Y:S04]  /*d390*/  LDL.LU R2, [R1+0x2dc] ;  /* 0x0002dc0001027983 */ /* 0x002f280000300800 */
[----:B------:R-:W4:Y:S01]  /*d3a0*/  LDL.LU R3, [R1+0x2e0] ;  /* 0x0002e00001037983 */ /* 0x000f220000300800 */
[----:B------:R-:W-:-:S05]  /*d3b0*/  FADD R140, R28, R140 ;  /* 0x0000008c1c8c7221 */ /* 0x000fca0000000000 */
[----:B------:R0:W-:Y:S04]  /*d3c0*/  STL [R1+0x268], R140 ;  /* 0x0002688c01007387 */ /* 0x0001e80000100800 */
[----:B0-----:R-:W4:Y:S01]  /*d3d0*/  LDL.LU R140, [R1+0x49c] ;  /* 0x00049c00018c7983 */ /* 0x001f220000300800 */
[----:B------:R-:W-:-:S03]  /*d3e0*/  FADD R141, R29, R141 ;  /* 0x0000008d1d8d7221 */ /* 0x000fc60000000000 */
[----:B------:R-:W4:Y:S04]  /*d3f0*/  LDL.LU R28, [R1+0x2c4] ;  /* 0x0002c400011c7983 */ /* 0x000f280000300800 */
        /* <DEDUP_REMOVED lines=20> */
[----:B------:R0:W-:Y:S01]  /*d540*/  STL [R1+0x280], R146 ;  /* 0x0002809201007387 */ /* 0x0001e20000100800 */
[----:B-----5:R-:W-:-:S03]  /*d550*/  FADD R147, R35, R147 ;  /* 0x0000009323937221 */ /* 0x020fc60000000000 */
[----:B0-----:R-:W5:Y:S04]  /*d560*/  LDL.LU R146, [R1+0x484] ;  /* 0x0004840001927983 */ /* 0x001f680000300800 */
[----:B------:R-:W5:Y:S04]  /*d570*/  LDL.LU R34, [R1+0x2ac] ;  /* 0x0002ac0001227983 */ /* 0x000f680000300800 */
[----:B------:R0:W-:Y:S01]  /*d580*/  STL [R1+0x284], R147 ;  /* 0x0002849301007387 */ /* 0x0001e20000100800 */
[----:B------:R-:W-:-:S03]  /*d590*/  FADD R148, R36, R148 ;  /* 0x0000009424947221 */ /* 0x000fc60000000000 */
[----:B0-----:R-:W5:Y:S04]  /*d5a0*/  LDL.LU R147, [R1+0x480] ;  /* 0x0004800001937983 */ /* 0x001f680000300800 */
[----:B------:R-:W5:Y:S01]  /*d5b0*/  LDL.LU R35, [R1+0x2a8] ;  /* 0x0002a80001237983 */ /* 0x000f620000300800 */
[----:B------:R-:W-:-:S03]  /*d5c0*/  FADD R149, R37, R149 ;  /* 0x0000009525957221 */ /* 0x000fc60000000000 */
[----:B------:R0:W-:Y:S01]  /*d5d0*/  STL [R1+0x288], R148 ;  /* 0x0002889401007387 */ /* 0x0001e20000100800 */
[----:B------:R-:W-:Y:S01]  /*d5e0*/  FADD R150, R38, R150 ;  /* 0x0000009626967221 */ /* 0x000fe20000000000 */
[----:B------:R-:W-:Y:S02]  /*d5f0*/  FADD R151, R39, R151 ;  /* 0x0000009727977221 */ /* 0x000fe40000000000 */
[----:B0-----:R-:W5:Y:S04]  /*d600*/  LDL.LU R148, [R1+0x47c] ;  /* 0x00047c0001947983 */ /* 0x001f680000300800 */
[----:B------:R-:W5:Y:S04]  /*d610*/  LDL.LU R36, [R1+0x2a4] ;  /* 0x0002a40001247983 */ /* 0x000f680000300800 */
[----:B------:R0:W-:Y:S04]  /*d620*/  STL [R1+0x28c], R149 ;  /* 0x00028c9501007387 */ /* 0x0001e80000100800 */
[----:B0-----:R-:W5:Y:S04]  /*d630*/  LDL.LU R149, [R1+0x478] ;  /* 0x0004780001957983 */ /* 0x001f680000300800 */
[----:B------:R-:W5:Y:S04]  /*d640*/  LDL.LU R37, [R1+0x2a0] ;  /* 0x0002a00001257983 */ /* 0x000f680000300800 */
[----:B------:R0:W-:Y:S04]  /*d650*/  STL [R1+0x290], R150 ;  /* 0x0002909601007387 */ /* 0x0001e80000100800 */
[----:B0-----:R-:W5:Y:S04]  /*d660*/  LDL.LU R150, [R1+0x474] ;  /* 0x0004740001967983 */ /* 0x001f680000300800 */
[----:B------:R-:W5:Y:S04]  /*d670*/  LDL.LU R38, [R1+0x29c] ;  /* 0x00029c0001267983 */ /* 0x000f680000300800 */
[----:B------:R0:W-:Y:S04]  /*d680*/  STL [R1+0x294], R151 ;  /* 0x0002949701007387 */ /* 0x0001e80000100800 */
[----:B0-----:R-:W5:Y:S04]  /*d690*/  LDL.LU R151, [R1+0x470] ;  /* 0x0004700001977983 */ /* 0x001f680000300800 */
[----:B------:R-:W5:Y:S01]  /*d6a0*/  LDL.LU R39, [R1+0x298] ;  /* 0x0002980001277983 */ /* 0x000f620000300800 */
[----:B--2---:R-:W-:Y:S01]  /*d6b0*/  FADD R27, R52, R27 ;  /* 0x0000001b341b7221 */ /* 0x004fe20000000000 */
[----:B---3--:R-:W-:Y:S01]  /*d6c0*/  FADD R26, R53, R26 ;  /* 0x0000001a351a7221 */ /* 0x008fe20000000000 */
[----:B----4-:R-:W-:Y:S01]  /*d6d0*/  FADD R25, R54, R25 ;  /* 0x0000001936197221 */ /* 0x010fe20000000000 */
[----:B------:R-:W-:Y:S01]  /*d6e0*/  FADD R24, R55, R24 ;  /* 0x0000001837187221 */ /* 0x000fe20000000000 */
        /* <DEDUP_REMOVED lines=9> */
[----:B-----5:R-:W-:Y:S01]  /*d780*/  FADD R34, R45, R34 ;  /* 0x000000222d227221 */ /* 0x020fe20000000000 */
[----:B------:R-:W-:Y:S01]  /*d790*/  FADD R35, R44, R35 ;  /* 0x000000232c237221 */ /* 0x000fe20000000000 */
[----:B------:R-:W-:Y:S01]  /*d7a0*/  FADD R36, R43, R36 ;  /* 0x000000242b247221 */ /* 0x000fe20000000000 */
[----:B------:R-:W-:Y:S01]  /*d7b0*/  FADD R37, R42, R37 ;  /* 0x000000252a257221 */ /* 0x000fe20000000000 */
[----:B------:R-:W-:Y:S01]  /*d7c0*/  FADD R38, R41, R38 ;  /* 0x0000002629267221 */ /* 0x000fe20000000000 */
[----:B------:R-:W-:-:S05]  /*d7d0*/  FADD R39, R40, R39 ;  /* 0x0000002728277221 */ /* 0x000fca0000000000 */
[----:B------:R0:W-:Y:S04]  /*d7e0*/  STL [R1+0x298], R39 ;  /* 0x0002982701007387 */ /* 0x0001e80000100800 */
        /* <DEDUP_REMOVED lines=15> */
[----:B------:R-:W5:Y:S04]  /*d8e0*/  LDL.LU R51, [R1+0x2e4] ;  /* 0x0002e40001337983 */ /* 0x000f680000300800 */
[----:B------:R5:W-:Y:S04]  /*d8f0*/  STL [R1+0x2d8], R0 ;  /* 0x0002d80001007387 */ /* 0x000be80000100800 */
[----:B------:R-:W5:Y:S04]  /*d900*/  LDL.LU R50, [R1+0x2e8] ;  /* 0x0002e80001327983 */ /* 0x000f680000300800 */
[----:B------:R5:W-:Y:S04]  /*d910*/  STL [R1+0x2dc], R2 ;  /* 0x0002dc0201007387 */ /* 0x000be80000100800 */
[----:B------:R-:W5:Y:S04]  /*d920*/  LDL.LU R49, [R1+0x2ec] ;  /* 0x0002ec0001317983 */ /* 0x000f680000300800 */
[----:B------:R5:W-:Y:S04]  /*d930*/  STL [R1+0x2e0], R3 ;  /* 0x0002e00301007387 */ /* 0x000be80000100800 */
[----:B------:R-:W5:Y:S04]  /*d940*/  LDL.LU R48, [R1+0x2f0] ;  /* 0x0002f00001307983 */ /* 0x000f680000300800 */
        /* <DEDUP_REMOVED lines=8> */
[----:B0-----:R-:W5:Y:S04]  /*d9d0*/  LDL.LU R39, [R1+0x314] ;  /* 0x0003140001277983 */ /* 0x001f680000300800 */
[----:B-1----:R-:W5:Y:S04]  /*d9e0*/  LDL.LU R38, [R1+0x318] ;  /* 0x0003180001267983 */ /* 0x002f680000300800 */
[----:B--2---:R-:W2:Y:S04]  /*d9f0*/  LDL.LU R37, [R1+0x31c] ;  /* 0x00031c0001257983 */ /* 0x004ea80000300800 */
[----:B---3--:R-:W3:Y:S04]  /*da00*/  LDL.LU R36, [R1+0x320] ;  /* 0x0003200001247983 */ /* 0x008ee80000300800 */
[----:B----4-:R-:W4:Y:S04]  /*da10*/  LDL.LU R35, [R1+0x324] ;  /* 0x0003240001237983 */ /* 0x010f280000300800 */
[----:B-----5:R-:W5:Y:S04]  /*da20*/  LDL.LU R34, [R1+0x328] ;  /* 0x0003280001227983 */ /* 0x020f680000300800 */
        /* <DEDUP_REMOVED lines=12> */
[----:B------:R-:W5:Y:S01]  /*daf0*/  LDL.LU R3, [R1+0x35c] ;  /* 0x00035c0001037983 */ /* 0x000f620000300800 */
[----:B------:R-:W-:Y:S01]  /*db00*/  FADD R51, R59, R51 ;  /* 0x000000333b337221 */ /* 0x000fe20000000000 */
[----:B------:R-:W-:-:S04]  /*db10*/  FADD R50, R60, R50 ;  /* 0x000000323c327221 */ /* 0x000fc80000000000 */
        /* <DEDUP_REMOVED lines=25> */
[----:B--2---:R-:W-:-:S03]  /*dcb0*/  FADD R37, R73, R37 ;  /* 0x0000002549257221 */ /* 0x004fc60000000000 */
[----:B------:R2:W-:Y:S01]  /*dcc0*/  STL [R1+0x318], R38 ;  /* 0x0003182601007387 */ /* 0x0005e20000100800 */
[----:B---3--:R-:W-:-:S03]  /*dcd0*/  FADD R36, R74, R36 ;  /* 0x000000244a247221 */ /* 0x008fc60000000000 */
[----:B------:R3:W-:Y:S01]  /*dce0*/  STL [R1+0x31c], R37 ;  /* 0x00031c2501007387 */ /* 0x0007e20000100800 */
[----:B----4-:R-:W-:-:S03]  /*dcf0*/  FADD R35, R75, R35 ;  /* 0x000000234b237221 */ /* 0x010fc60000000000 */
[----:B------:R4:W-:Y:S01]  /*dd00*/  STL [R1+0x320], R36 ;  /* 0x0003202401007387 */ /* 0x0009e20000100800 */
[----:B-----5:R-:W-:-:S03]  /*dd10*/  FADD R34, R76, R34 ;  /* 0x000000224c227221 */ /* 0x020fc60000000000 */
        /* <DEDUP_REMOVED lines=24> */
[----:B0-----:R-:W5:Y:S01]  /*dea0*/  LDL.LU R51, [R1+0x360] ;  /* 0x0003600001337983 */ /* 0x001f620000300800 */
[----:B------:R-:W-:-:S03]  /*deb0*/  FADD R3, R89, R3 ;  /* 0x0000000359037221 */ /* 0x000fc60000000000 */
[----:B------:R0:W-:Y:S04]  /*dec0*/  STL [R1+0x354], R0 ;  /* 0x0003540001007387 */ /* 0x0001e80000100800 */
[----:B-1----:R-:W5:Y:S04]  /*ded0*/  LDL.LU R50, [R1+0x364] ;  /* 0x0003640001327983 */ /* 0x002f680000300800 */
        /* <DEDUP_REMOVED lines=181> */
[----:B------:R-:W-:Y:S01]  /*ea30*/  FADD R2, R150, R2 ;  /* 0x0000000296027221 */ /* 0x000fe20000000000 */
[----:B------:R-:W-:-:S05]  /*ea40*/  FADD R3, R3, R151 ;  /* 0x0000009703037221 */ /* 0x000fca0000000000 */
[----:B------:R0:W-:Y:S04]  /*ea50*/  STL [R1+0x454], R3 ;  /* 0x0004540301007387 */ /* 0x0001e80000100800 */
[----:B------:R0:W-:Y:S04]  /*ea60*/  STL [R1+0x44c], R0 ;  /* 0x00044c0001007387 */ /* 0x0001e80000100800 */
[----:B------:R0:W-:Y:S02]  /*ea70*/  STL [R1+0x450], R2 ;  /* 0x0004500201007387 */ /* 0x0001e40000100800 */
.L_x_29:
[----:B0-----:R-:W0:Y:S02]  /*ea80*/  LDC R0, c[0x0][0x28c] ;  /* 0x0000a300ff007b82 */ /* 0x001e240000000800 */
[----:B0-----:R-:W-:-:S13]  /*ea90*/  ISETP.GE.AND P0, PT, R0, 0x1, PT ;  /* 0x000000010000780c */ /* 0x001fda0003f06270 */
[----:B------:R-:W-:Y:S05]  /*eaa0*/  @!P0 BRA `(.L_x_30) ;  /* 0x00000000004c8947 */ /* 0x000fea0003800000 */
[----:B------:R-:W-:-:S06]  /*eab0*/  UISETP.NE.AND UP0, UPT, UR24, 0x3, UPT ;  /* 0x000000031800788c */ /* 0x000fcc000bf05270 */
[----:B------:R-:W-:-:S13]  /*eac0*/  PLOP3.LUT P0, PT, PT, PT, UP0, 0x80, 0x0 ;  /* 0x000000000000781c */ /* 0x000fda0003f0f008 */
[----:B------:R-:W-:Y:S05]  /*ead0*/  @!P0 BRA `(.L_x_31) ;  /* 0x0000000000048947 */ /* 0x000fea0003800000 */
[----:B------:R-:W-:Y:S01]  /*eae0*/  BPT.TRAP 0x1 ;  /* 0x000000040000795c */ /* 0x000fe20000300000 */
.L_x_31:
[----:B------:R-:W-:-:S04]  /*eaf0*/  UISETP.LT.AND UP0, UPT, UR9, 0x1, UPT ;  /* 0x000000010900788c */ /* 0x000fc8000bf01270 */
[----:B------:R-:W-:Y:S02]  /*eb00*/  USEL UR8, UR9, 0x1, UP0 ;  /* 0x0000000109087887 */ /* 0x000fe40008000000 */
[----:B------:R-:W-:Y:S02]  /*eb10*/  UISETP.GT.U32.AND UP0, UPT, UR13, 0x1, UPT ;  /* 0x000000010d00788c */ /* 0x000fe4000bf04070 */
[----:B------:R-:W-:-:S04]  /*eb20*/  UIADD3 UR8, UR5, UR9, -UR8 ;  /* 0x0000000905087290 */ /* 0x000fc8000fffe808 */
[----:B------:R-:W-:Y:S01]  /*eb30*/  USHF.R.U32.HI UR6, URZ, 0x1, UR8 ;  /* 0x000000013f067899 */ /* 0x000fe20008011608 */
[----:B------:R-:W-:-:S03]  /*eb40*/  PLOP3.LUT P0, PT, PT, PT, UP0, 0x80, 0x0 ;  /* 0x000000000000781c */ /* 0x000fc60003f0f008 */
[----:B------:R-:W-:-:S04]  /*eb50*/  UIMAD.WIDE.U32 UR6, UR6, -0x6db6db6d, URZ ;  /* 0x92492493060678a5 */ /* 0x000fc8000f8e003f */
[----:B------:R-:W-:-:S04]  /*eb60*/  USHF.R.U32.HI UR6, URZ, 0x2, UR7 ;  /* 0x000000023f067899 */ /* 0x000fc80008011607 */
[----:B------:R-:W-:-:S04]  /*eb70*/  UIMAD UR8, UR6, -0xe, UR8 ;  /* 0xfffffff2060878a4 */ /* 0x000fc8000f8e0208 */
[----:B------:R-:W-:-:S04]  /*eb80*/  ULEA UR8, UR8, UR11, 0x3 ;  /* 0x0000000b08087291 */ /* 0x000fc8000f8e183f */
[----:B------:R-:W-:-:S04]  /*eb90*/  UIADD3 UR8, UR8, 0x70, URZ ;  /* 0x0000007008087890 */ /* 0x000fc8000fffe03f */
[----:B------:R-:W-:-:S09]  /*eba0*/  UPRMT UR8, URZ, 0x654, UR8 ;  /* 0x000006543f087896 */ /* 0x000fd20008000008 */
[----:B------:R-:W-:Y:S01]  /*ebb0*/  SYNCS.ARRIVE.TRANS64.RED.A1T0 RZ, [UR8], RZ ;  /* 0x000000ffffff79a7 */ /* 0x000fe20008100408 */
[----:B------:R-:W-:Y:S05]  /*ebc0*/  @P0 BRA `(.L_x_30) ;  /* 0x0000000000040947 */ /* 0x000fea0003800000 */
[----:B------:R-:W-:Y:S01]  /*ebd0*/  BPT.TRAP 0x1 ;  /* 0x000000040000795c */ /* 0x000fe20000300000 */
.L_x_30:
[----:B------:R-:W4:Y:S01]  /*ebe0*/  LDL.LU R26, [R1+0x464] ;  /* 0x00046400011a7983 */ /* 0x000f220000300800 */
[----:B------:R-:W0:Y:S01]  /*ebf0*/  LDC R3, c[0x0][0x288] ;  /* 0x0000a200ff037b82 */ /* 0x000e220000000800 */
[----:B------:R-:W5:Y:S01]  /*ec00*/  S2R R25, SR_TID.X ;  /* 0x0000000000197919 */ /* 0x000f620000002100 */
[----:B------:R-:W-:Y:S02]  /*ec10*/  UIADD3 UR11, UR9, UR5, URZ ;  /* 0x00000005090b7290 */ /* 0x000fe4000fffe03f */
[----:B------:R-:W-:Y:S01]  /*ec20*/  USHF.R.S32.HI UR12, URZ, 0x1f, UR10 ;  /* 0x0000001f3f0c7899 */ /* 0x000fe2000801140a */
[----:B------:R-:W2:Y:S01]  /*ec30*/  LDL.LU R24, [R1+0x460] ;  /* 0x0004600001187983 */ /* 0x000ea20000300800 */
[----:B------:R-:W-:Y:S01]  /*ec40*/  UISETP.GT.U32.AND UP0, UPT, UR11, 0xd, UPT ;  /* 0x0000000d0b00788c */ /* 0x000fe2000bf04070 */
[----:B------:R-:W-:Y:S01]  /*ec50*/  IMAD.MOV.U32 R39, RZ, RZ, -0x1 ;  /* 0xffffffffff277424 */ /* 0x000fe200078e00ff */
[----:B------:R-:W-:Y:S01]  /*ec60*/  ULDC UR6, c[0x0][0x284] ;  /* 0x0000a10000067ab9 */ /* 0x000fe20000000800 */
[----:B------:R-:W-:Y:S01]  /*ec70*/  ULDC.64 UR14, c[0x0][0x5d0] ;  /* 0x00017400000e7ab9 */ /* 0x000fe20000000a00 */
[----:B------:R-:W-:-:S02]  /*ec80*/  UISETP.LT.U32.AND UP0, UPT, UR9, 0xe, UP0 ;  /* 0x0000000e0900788c */ /* 0x000fc40008701070 */
[----:B------:R-:W-:Y:S02]  /*ec90*/  UIMAD UR5, UR12, UR14, URZ ;  /* 0x0000000e0c0572a4 */ /* 0x000fe4000f8e023f */
[----:B------:R-:W-:Y:S02]  /*eca0*/  UISETP.GE.U32.AND UP1, UPT, UR9, 0xe, UPT ;  /* 0x0000000e0900788c */ /* 0x000fe4000bf26070 */
[----:B------:R-:W-:Y:S02]  /*ecb0*/  UIMAD UR8, UR10, UR15, UR5 ;  /* 0x0000000f0a0872a4 */ /* 0x000fe4000f8e0205 */
[----:B------:R-:W-:-:S04]  /*ecc0*/  USEL UR5, URZ, 0x1, !UP0 ;  /* 0x000000013f057887 */ /* 0x000fc8000c000000 */
[----:B------:R-:W-:Y:S01]  /*ecd0*/  ULOP3.LUT UR4, UR4, UR5, URZ, 0x3c, !UPT ;  /* 0x0000000504047292 */ /* 0x000fe2000f8e3c3f */
[C---:B-----5:R-:W-:Y:S01]  /*ece0*/  LOP3.LUT R2, R25.reuse, 0x3, RZ, 0xc0, !PT ;  /* 0x0000000319027812 */ /* 0x060fe200078ec0ff */
[----:B------:R-:W-:Y:S01]  /*ecf0*/  IMAD.SHL.U32 R30, R25, 0x2, RZ ;  /* 0x00000002191e7824 */ /* 0x000fe200078e00ff */
[----:B------:R-:W-:-:S03]  /*ed00*/  SHF.R.U32.HI R32, RZ, 0x7, R25 ;  /* 0x00000007ff207819 */ /* 0x000fc60000011619 */
[----:B0-----:R-:W-:Y:S01]  /*ed10*/  IMAD R2, R2, -0x2, R3 ;  /* 0xfffffffe02027824 */ /* 0x001fe200078e0203 */
[----:B------:R-:W-:Y:S02]  /*ed20*/  LOP3.LUT R32, R32, 0x1, RZ, 0xc0, !PT ;  /* 0x0000000120207812 */ /* 0x000fe400078ec0ff */
[----:B------:R-:W-:-:S03]  /*ed30*/  LOP3.LUT R30, R30, 0x6, RZ, 0xc0, !PT ;  /* 0x000000061e1e7812 */ /* 0x000fc600078ec0ff */
[----:B------:R-:W-:Y:S02]  /*ed40*/  IMAD.SHL.U32 R33, R32, 0x40, RZ ;  /* 0x0000004020217824 */ /* 0x000fe400078e00ff */
[----:B----4-:R-:W-:-:S04]  /*ed50*/  IMAD.WIDE R34, R26, 0x100, RZ ;  /* 0x000001001a227825 */ /* 0x010fc800078e02ff */
[----:B--2---:R-:W-:Y:S01]  /*ed60*/  IMAD.SHL.U32 R0, R24, 0x100, RZ ;  /* 0x0000010018007824 */ /* 0x004fe200078e00ff */
[----:B------:R-:W-:Y:S01]  /*ed70*/  PRMT R30, R30, 0x6540, R24 ;  /* 0x000065401e1e7816 */ /* 0x000fe20000000018 */
[----:B------:R-:W-:-:S03]  /*ed80*/  IMAD.U32 R24, RZ, RZ, UR14 ;  /* 0x0000000eff187e24 */ /* 0x000fc6000f8e00ff */
[----:B------:R-:W-:Y:S01]  /*ed90*/  ISETP.GE.AND P0, PT, R0, R3, PT ;  /* 0x000000030000720c */ /* 0x000fe20003f06270 */
[----:B------:R-:W-:Y:S01]  /*eda0*/  IMAD.IADD R0, R2, 0x1, -R0 ;  /* 0x0000000102007824 */ /* 0x000fe200078e0a00 */
[----:B------:R-:W-:Y:S02]  /*edb0*/  SHF.R.U32.HI R2, RZ, 0x2, R25 ;  /* 0x00000002ff027819 */ /* 0x000fe40000011619 */
[----:B------:R-:W-:Y:S02]  /*edc0*/  LOP3.LUT R3, R25, 0x60, RZ, 0xc0, !PT ;  /* 0x0000006019037812 */ /* 0x000fe400078ec0ff */
[----:B------:R-:W-:Y:S02]  /*edd0*/  LOP3.LUT R2, R2, 0x7, RZ, 0xc0, !PT ;  /* 0x0000000702027812 */ /* 0x000fe400078ec0ff */
[----:B------:R-:W-:Y:S02]  /*ede0*/  SHF.R.U32.HI R3, RZ, 0x1, R3 ;  /* 0x00000001ff037819 */ /* 0x000fe40000011603 */
[----:B------:R-:W-:-:S02]  /*edf0*/  LOP3.LUT R33, R33, 0x40, R2, 0xe2, !PT ;  /* 0x0000004021217812 */ /* 0x000fc400078ee202 */
[----:B------:R-:W-:Y:S02]  /*ee00*/  IADD3 R2, RZ, -R3, -R2 ;  /* 0x80000003ff027210 */ /* 0x000fe40007ffe802 */
[----:B------:R-:W-:Y:S02]  /*ee10*/  SHF.R.S32.HI R31, RZ, 0x1f, R30 ;  /* 0x0000001fff1f7819 */ /* 0x000fe4000001141e */
[----:B------:R-:W-:Y:S01]  /*ee20*/  LOP3.LUT R33, R34, R33, R3, 0xfe, !PT ;  /* 0x0000002122217212 */ /* 0x000fe200078efe03 */
[----:B------:R-:W-:Y:S02]  /*ee30*/  IMAD R32, R32, -0x40, R2 ;  /* 0xffffffc020207824 */ /* 0x000fe400078e0202 */
[----:B------:R-:W-:Y:S02]  /*ee40*/  IMAD.SHL.U32 R2, R26, 0x100, RZ ;  /* 0x000001001a027824 */ /* 0x000fe400078e00ff */
[----:B------:R-:W-:-:S03]  /*ee50*/  IMAD.WIDE.U32 R24, R24, UR10, R30 ;  /* 0x0000000a18187c25 */ /* 0x000fc6000f8e001e */
[C---:B------:R-:W-:Y:S01]  /*ee60*/  IADD3 R32, -R2.reuse, UR6, R32 ;  /* 0x0000000602207c10 */ /* 0x040fe2000fffe120 */
[----:B------:R-:W-:Y:S01]  /*ee70*/  VIADD R25, R25, UR8 ;  /* 0x0000000819197c36 */ /* 0x000fe20008000000 */
[----:B------:R-:W-:Y:S01]  /*ee80*/  ISETP.GE.OR P0, PT, R2, UR6, P0 ;  /* 0x0000000602007c0c */ /* 0x000fe20008706670 */
[----:B------:R-:W-:-:S04]  /*ee90*/  USHF.R.U32.HI UR6, URZ, 0x1, UR11 ;  /* 0x000000013f067899 */ /* 0x000fc8000801160b */
[----:B------:R-:W-:-:S04]  /*eea0*/  UIMAD.WIDE.U32 UR6, UR6, -0x6db6db6d, URZ ;  /* 0x92492493060678a5 */ /* 0x000fc8000f8e003f */
[----:B------:R-:W-:-:S04]  /*eeb0*/  USHF.R.U32.HI UR6, URZ, 0x2, UR7 ;  /* 0x000000023f067899 */ /* 0x000fc80008011607 */
[----:B------:R-:W-:Y:S02]  /*eec0*/  UIMAD UR5, UR6, -0xe, UR11 ;  /* 0xfffffff2060578a4 */ /* 0x000fe4000f8e020b */
[----:B------:R-:W-:Y:S01]  /*eed0*/  @UP1 ULOP3.LUT UR4, UR4, 0x1, UR6, 0x78, !UPT ;  /* 0x0000000104041892 */ /* 0x000fe2000f8e7806 */
[----:B------:R-:W-:Y:S11]  /*eee0*/  @P0 BRA `(.L_x_32) ;  /* 0x0000012400bc0947 */ /* 0x000ff60003800000 */
[----:B------:R-:W0:Y:S01]  /*eef0*/  LDC.64 R26, c[0x0][0x5c8] ;  /* 0x00017200ff1a7b82 */ /* 0x000e220000000a00 */
[----:B------:R-:W-:Y:S01]  /*ef00*/  ULDC.64 UR6, c[0x0][0x5c0] ;  /* 0x0001700000067ab9 */ /* 0x000fe20000000a00 */
[----:B------:R-:W-:Y:S01]  /*ef10*/  BSSY B0, `(.L_x_32) ;  /* 0x000126c000007945 */ /* 0x000fe20003800000 */
[-C--:B0-----:R-:W-:Y:S01]  /*ef20*/  IMAD R2, R35, R26.reuse, RZ ;  /* 0x0000001a23027224 */ /* 0x081fe200078e02ff */
[----:B------:R-:W-:Y:S01]  /*ef30*/  SHF.L.U64.HI R36, R26, 0x3, R27 ;  /* 0x000000031a247819 */ /* 0x000fe2000001021b */
[----:B------:R-:W-:-:S04]  /*ef40*/  IMAD.WIDE.U32 R24, R33, R26, R24 ;  /* 0x0000001a21187225 */ /* 0x000fc800078e0018 */
[----:B------:R-:W-:Y:S01]  /*ef50*/  IMAD R2, R33, R27, R2 ;  /* 0x0000001b21027224 */ /* 0x000fe200078e0202 */
[C---:B------:R-:W-:Y:S01]  /*ef60*/  LEA R28, P2, R26.reuse, R24, 0x7 ;  /* 0x000000181a1c7211 */ /* 0x040fe200078438ff */
[----:B------:R-:W-:Y:S02]  /*ef70*/  IMAD.SHL.U32 R3, R26, 0x8, RZ ;  /* 0x000000081a037824 */ /* 0x000fe400078e00ff */
[----:B------:R-:W-:Y:S01]  /*ef80*/  IMAD.IADD R25, R25, 0x1, R2 ;  /* 0x0000000119197824 */ /* 0x000fe200078e0202 */
[C---:B------:R-:W-:Y:S02]  /*ef90*/  IADD3 R2, P5, R24.reuse, UR6, RZ ;  /* 0x0000000618027c10 */ /* 0x040fe4000ffbe0ff */
[----:B------:R-:W-:Y:S02]  /*efa0*/  IADD3 R24, P0, P1, R24, UR6, R3 ;  /* 0x0000000618187c10 */ /* 0x000fe4000f91e003 */
[----:B------:R-:W-:Y:S02]  /*efb0*/  LEA.HI.X R29, R26, R25, R27, 0x7, P2 ;  /* 0x000000191a1d7211 */ /* 0x000fe400010f3c1b */
[----:B------:R-:W-:-:S02]  /*efc0*/  IADD3 R26, P2, P3, R28, UR6, R3 ;  /* 0x000000061c1a7c10 */ /* 0x000fc4000fb5e003 */
[----:B------:R-:W-:Y:S02]  /*efd0*/  IADD3.X R3, R25, UR7, RZ, P5, !PT ;  /* 0x0000000719037c10 */ /* 0x000fe4000affe4ff */
[----:B------:R-:W-:Y:S02]  /*efe0*/  FSETP.NEU.AND P5, PT, RZ, UR23, PT ;  /* 0x00000017ff007c0b */ /* 0x000fe4000bfad000 */
[----:B------:R-:W-:Y:S02]  /*eff0*/  IADD3 R28, P6, R28, UR6, RZ ;  /* 0x000000061c1c7c10 */ /* 0x000fe4000ffde0ff */
[--C-:B------:R-:W-:Y:S02]  /*f000*/  IADD3.X R27, R29, UR7, R36.reuse, P2, P3 ;  /* 0x000000071d1b7c10 */ /* 0x100fe400097e6424 */
[----:B------:R-:W-:Y:S02]  /*f010*/  IADD3.X R25, R25, UR7, R36, P0, P1 ;  /* 0x0000000719197c10 */ /* 0x000fe400087e2424 */
[----:B------:R-:W-:-:S05]  /*f020*/  IADD3.X R29, R29, UR7, RZ, P6, !PT ;  /* 0x000000071d1d7c10 */ /* 0x000fca000b7fe4ff */
[----:B------:R-:W-:Y:S05]  /*f030*/  @!P5 BRA `(.L_x_33) ;  /* 0x000000d800fcd947 */ /* 0x000fea0003800000 */
[----:B------:R-:W-:Y:S01]  /*f040*/  ULDC.64 UR6, c[0x0][0x5b8] ;  /* 0x00016e0000067ab9 */ /* 0x000fe20000000a00 */
[----:B------:R-:W-:Y:S01]  /*f050*/  BSSY B1, `(.L_x_34) ;  /* 0x0000013000017945 */ /* 0x000fe20003800000 */
[----:B------:R-:W-:Y:S01]  /*f060*/  IMAD.U32 R36, RZ, RZ, UR6 ;  /* 0x00000006ff247e24 */ /* 0x000fe2000f8e00ff */
[----:B------:R-:W-:-:S03]  /*f070*/  UIMAD UR6, UR12, UR6, URZ ;  /* 0x000000060c0672a4 */ /* 0x000fc6000f8e023f */
[----:B------:R-:W-:Y:S01]  /*f080*/  IMAD.WIDE.U32 R30, R36, UR10, R30 ;  /* 0x0000000a241e7c25 */ /* 0x000fe2000f8e001e */
[----:B------:R-:W-:-:S03]  /*f090*/  UIMAD UR6, UR10, UR7, UR6 ;  /* 0x000000070a0672a4 */ /* 0x000fc6000f8e0206 */
[----:B------:R-:W-:Y:S01]  /*f0a0*/  IMAD.MOV.U32 R36, RZ, RZ, R30 ;  /* 0x000000ffff247224 */ /* 0x000fe200078e001e */
[----:B------:R-:W-:Y:S02]  /*f0b0*/  ULDC.64 UR10, c[0x0][0x5a8] ;  /* 0x00016a00000a7ab9 */ /* 0x000fe40000000a00 */
[----:B------:R-:W-:Y:S01]  /*f0c0*/  VIADD R37, R31, UR6 ;  /* 0x000000061f257c36 */ /* 0x000fe20008000000 */
[----:B------:R-:W-:Y:S02]  /*f0d0*/  ULDC.64 UR6, c[0x0][0x5b0] ;  /* 0x00016c0000067ab9 */ /* 0x000fe40000000a00 */
[----:B------:R-:W-:Y:S02]  /*f0e0*/  IMAD R38, R35, UR6, RZ ;  /* 0x0000000623267c24 */ /* 0x000fe4000f8e02ff */
[----:B------:R-:W-:-:S04]  /*f0f0*/  IMAD.WIDE.U32 R30, R33, UR6, R36 ;  /* 0x00000006211e7c25 */ /* 0x000fc8000f8e0024 */
[----:B------:R-:W-:Y:S01]  /*f100*/  IMAD R38, R33, UR7, R38 ;  /* 0x0000000721267c24 */ /* 0x000fe2000f8e0226 */
[----:B------:R-:W-:-:S04]  /*f110*/  IADD3 R30, P0, R30, UR10, RZ ;  /* 0x0000000a1e1e7c10 */ /* 0x000fc8000ff1e0ff */
[--C-:B------:R-:W-:Y:S02]  /*f120*/  IADD3.X R31, R31, UR11, R38.reuse, P0, !PT ;  /* 0x0000000b1f1f7c10 */ /* 0x100fe400087fe426 */
[----:B------:R-:W-:Y:S02]  /*f130*/  ISETP.GE.AND P0, PT, R32, 0x1, PT ;  /* 0x000000012000780c */ /* 0x000fe40003f06270 */
[----:B------:R-:W-:Y:S02]  /*f140*/  PRMT R38, RZ, 0x7610, R38 ;  /* 0x00007610ff267816 */ /* 0x000fe40000000026 */
[----:B------:R-:W-:-:S13]  /*f150*/  ISETP.LT.OR P1, PT, R0, 0x1, !P0 ;  /* 0x000000010000780c */ /* 0x000fda0004721670 */
[----:B------:R-:W-:Y:S05]  /*f160*/  @P1 BRA `(.L_x_35) ;  /* 0x0000000000041947 */ /* 0x000fea0003800000 */
[----:B------:R0:W5:Y:S02]  /*f170*/  LDG.E.U8 R38, desc[UR20][R30.64] ;  /* 0x000000141e267981 */ /* 0x000164000c1e1100 */
.L_x_35:
[----:B------:R-:W-:Y:S05]  /*f180*/  BSYNC B1 ;  /* 0x0000000000017941 */ /* 0x000fea0003800000 */
.L_x_34:
[----:B-----5:R-:W-:Y:S01]  /*f190*/  LOP3.LUT R38, R38, 0xff, RZ, 0xc0, !PT ;  /* 0x000000ff26267812 */ /* 0x020fe200078ec0ff */
[----:B------:R-:W-:Y:S03]  /*f1a0*/  BSSY B1, `(.L_x_36) ;  /* 0x000000b000017945 */ /* 0x000fe60003800000 */
[----:B------:R-:W-:-:S05]  /*f1b0*/  F2FP.F16.E4M3.UNPACK_B R38, R38 ;  /* 0x00000026ff26723e */ /* 0x000fca00020006ff */
[----:B------:R-:W-:-:S05]  /*f1c0*/  HADD2.F32 R38, -RZ, R38.H0_H0 ;  /* 0x20000026ff267230 */ /* 0x000fca0000004100 */
[----:B------:R-:W-:-:S04]  /*f1d0*/  FMUL R38, R38, UR23 ;  /* 0x0000001726267c20 */ /* 0x000fc80008400000 */
[----:B------:R-:W-:-:S05]  /*f1e0*/  FFMA R4, R4, UR22, R38 ;  /* 0x0000001604047c23 */ /* 0x000fca0008000026 */
[----:B------:R-:W-:-:S05]  /*f1f0*/  F2FP.SATFINITE.E4M3.F32.PACK_AB_MERGE_C R4, RZ, R4, RZ ;  /* 0x00000004ff04723e */ /* 0x000fca00048070ff */
[----:B------:R2:W-:Y:S01]  /*f200*/  @!P1 STG.E.U8 desc[UR20][R2.64], R4 ;  /* 0x0000000402009986 */ /* 0x0005e2000c101114 */
[----:B------:R-:W-:Y:S02]  /*f210*/  ISETP.LT.OR P1, PT, R0, 0x2, !P0 ;  /* 0x000000020000780c */ /* 0x000fe40004721670 */
[----:B--2---:R-:W-:-:S11]  /*f220*/  PRMT R4, RZ, 0x7610, R4 ;  /* 0x00007610ff047816 */ /* 0x004fd60000000004 */
[----:B------:R-:W-:Y:S05]  /*f230*/  @P1 BRA `(.L_x_37) ;  /* 0x0000000000041947 */ /* 0x000fea0003800000 */
[----:B------:R2:W5:Y:S02]  /*f240*/  LDG.E.U8 R4, desc[UR20][R30.64+0x1] ;  /* 0x000001141e047981 */ /* 0x000564000c1e1100 */
.L_x_37:
[----:B------:R-:W-:Y:S05]  /*f250*/  BSYNC B1 ;  /* 0x0000000000017941 */ /* 0x000fea0003800000 */
.L_x_36:
        /* <DEDUP_REMOVED lines=8> */
[----:B------:R-:W-:-:S05]  /*f2e0*/  IADD3 R4, P1, R33, 0x8, RZ ;  /* 0x0000000821047810 */ /* 0x000fca0007f3e0ff */
[----:B----4-:R-:W-:-:S04]  /*f2f0*/  IMAD.X R5, RZ, RZ, R35, P1 ;  /* 0x000000ffff057224 */ /* 0x010fc800008e0623 */
[----:B------:R-:W-:-:S04]  /*f300*/  IMAD R5, R5, UR6, RZ ;  /* 0x0000000605057c24 */ /* 0x000fc8000f8e02ff */
[C---:B------:R-:W-:Y:S02]  /*f310*/  IMAD R38, R4.reuse, UR7, R5 ;  /* 0x0000000704267c24 */ /* 0x040fe4000f8e0205 */
[----:B------:R-:W-:-:S03]  /*f320*/  IMAD.WIDE.U32 R4, R4, UR6, R36 ;  /* 0x0000000604047c25 */ /* 0x000fc6000f8e0024 */
[----:B------:R-:W-:-:S04]  /*f330*/  IADD3 R4, P1, R4, UR10, RZ ;  /* 0x0000000a04047c10 */ /* 0x000fc8000ff3e0ff */
[--C-:B------:R-:W-:Y:S02]  /*f340*/  IADD3.X R5, R5, UR11, R38.reuse, P1, !PT ;  /* 0x0000000b05057c10 */ /* 0x100fe40008ffe426 */
[----:B------:R-:W-:Y:S02]  /*f350*/  ISETP.GE.AND P1, PT, R32, 0x9, PT ;  /* 0x000000092000780c */ /* 0x000fe40003f26270 */
[----:B------:R-:W-:Y:S02]  /*f360*/  PRMT R38, RZ, 0x7610, R38 ;  /* 0x00007610ff267816 */ /* 0x000fe40000000026 */
[----:B------:R-:W-:-:S13]  /*f370*/  ISETP.LT.OR P2, PT, R0, 0x1, !P1 ;  /* 0x000000010000780c */ /* 0x000fda0004f41670 */
[----:B------:R-:W-:Y:S05]  /*f380*/  @P2 BRA `(.L_x_39) ;  /* 0x0000000000042947 */ /* 0x000fea0003800000 */
[----:B------:R4:W5:Y:S02]  /*f390*/  LDG.E.U8 R38, desc[UR20][R4.64] ;  /* 0x0000001404267981 */ /* 0x000964000c1e1100 */
.L_x_39:
[----:B------:R-:W-:Y:S05]  /*f3a0*/  BSYNC B1 ;  /* 0x0000000000017941 */ /* 0x000fea0003800000 */
.L_x_38:
        /* <DEDUP_REMOVED lines=9> */
[----:B0-----:R-:W-:-:S11]  /*f440*/  PRMT R6, RZ, 0x7610, R6 ;  /* 0x00007610ff067816 */ /* 0x001fd60000000006 */
[----:B------:R-:W-:Y:S05]  /*f450*/  @P2 BRA `(.L_x_41) ;  /* 0x0000000000042947 */ /* 0x000fea0003800000 */
[----:B------:R0:W5:Y:S02]  /*f460*/  LDG.E.U8 R6, desc[UR20][R4.64+0x1] ;  /* 0x0000011404067981 */ /* 0x000164000c1e1100 */
.L_x_41:
[----:B------:R-:W-:Y:S05]  /*f470*/  BSYNC B1 ;  /* 0x0000000000017941 */ /* 0x000fea0003800000 */
.L_x_40:
[----:B-----5:R-:W-:Y:S01]  /*f480*/  LOP3.LUT R6, R6, 0xff, RZ, 0xc0, !PT ;  /* 0x000000ff06067812 */ /* 0x020fe200078ec0ff */
[----:B------:R-:W-:Y:S01]  /*f490*/  BSSY B1, `(.L_x_42) ;  /* 0x000000b000017945 */ /* 0x000fe20003800000 */
[----:B------:R-:W-:Y:S02]  /*f4a0*/  ISETP.LT.OR P3, PT, R0, 0x9, !P0 ;  /* 0x000000090000780c */ /* 0x000fe40004761670 */
[----:B------:R-:W-:-:S05]  /*f4b0*/  F2FP.F16.E4M3.UNPACK_B R6, R6 ;  /* 0x00000006ff06723e */ /* 0x000fca00020006ff */
[----:B------:R-:W-:-:S05]  /*f4c0*/  HADD2.F32 R6, -RZ, R6.H0_H0 ;  /* 0x20000006ff067230 */ /* 0x000fca0000004100 */
[----:B------:R-:W-:-:S04]  /*f4d0*/  FMUL R6, R6, UR23 ;  /* 0x0000001706067c20 */ /* 0x000fc80008400000 */
[--C-:B------:R-:W-:Y:S01]  /*f4e0*/  FFMA R7, R7, UR22, R6.reuse ;  /* 0x0000001607077c23 */ /* 0x100fe20008000006 */
[----:B------:R-:W-:-:S04]  /*f4f0*/  PRMT R6, RZ, 0x7610, R6 ;  /* 0x00007610ff067816 */ /* 0x000fc80000000006 */
[----:B------:R-:W-:-:S05]  /*f500*/  F2FP.SATFINITE.E4M3.F32.PACK_AB_MERGE_C R7, RZ, R7, RZ ;  /* 0x00000007ff07723e */ /* 0x000fca00048070ff */
[----:B------:R0:W-:Y:S01]  /*f510*/  @!P2 STG.E.U8 desc[UR20][R24.64+0x1], R7 ;  /* 0x000001071800a986 */ /* 0x0001e2000c101114 */
[----:B------:R-:W-:Y:S05]  /*f520*/  @P3 BRA `(.L_x_43) ;  /* 0x0000000000043947 */ /* 0x000fea0003800000 */
[----:B------:R0:W5:Y:S02]  /*f530*/  LDG.E.U8 R6, desc[UR20][R30.64+0x8] ;  /* 0x000008141e067981 */ /* 0x000164000c1e1100 */
.L_x_43:
[----:B------:R-:W-:Y:S05]  /*f540*/  BSYNC B1 ;  /* 0x0000000000017941 */ /* 0x000fea0003800000 */
.L_x_42:
        /* <DEDUP_REMOVED lines=12> */
.L_x_45:
[----:B------:R-:W-:Y:S05]  /*f610*/  BSYNC B1 ;  /* 0x0000000000017941 */ /* 0x000fea0003800000 */
.L_x_44:
        /* <DEDUP_REMOVED lines=12> */
.L_x_47:
[----:B------:R-:W-:Y:S05]  /*f6e0*/  BSYNC B1 ;  /* 0x0000000000017941 */ /* 0x000fea0003800000 */
.L_x_46:
        /* <DEDUP_REMOVED lines=12> */
.L_x_49:
[----:B------:R-:W-:Y:S05]  /*f7b0*/  BSYNC B1 ;  /* 0x0000000000017941 */ /* 0x000fea0003800000 */
.L_x_48:
        /* <DEDUP_REMOVED lines=12> */
.L_x_51:
[----:B------:R-:W-:Y:S05]  /*f880*/  BSYNC B1 ;  /* 0x0000000000017941 */ /* 0x000fea0003800000 */
.L_x_50:
        /* <DEDUP_REMOVED lines=12> */
.L_x_53:
[----:B------:R-:W-:Y:S05]  /*f950*/  BSYNC B1 ;  /* 0x0000000000017941 */ /* 0x000fea0003800000 */
.L_x_52:
        /* <DEDUP_REMOVED lines=12> */
.L_x_55:
[----:B------:R-:W-:Y:S05]  /*fa20*/  BSYNC B1 ;  /* 0x0000000000017941 */ /* 0x000fea0003800000 */
.L_x_54:
        /* <DEDUP_REMOVED lines=12> */
.L_x_57:
[----:B------:R-:W-:Y:S05]  /*faf0*/  BSYNC B1 ;  /* 0x0000000000017941 */ /* 0x000fea0003800000 */
.L_x_56:
        /* <DEDUP_REMOVED lines=12> */
.L_x_59:
[----:B------:R-:W-:Y:S05]  /*fbc0*/  BSYNC B1 ;  /* 0x0000000000017941 */ /* 0x000fea0003800000 */
.L_x_58:
        /* <DEDUP_REMOVED lines=12> */
.L_x_61:
[----:B------:R-:W-:Y:S05]  /*fc90*/  BSYNC B1 ;  /* 0x0000000000017941 */ /* 0x000fea0003800000 */
.L_x_60:
        /* <DEDUP_REMOVED lines=12> */
.L_x_63:
[----:B------:R-:W-:Y:S05]  /*fd60*/  BSYNC B1 ;  /* 0x0000000000017941 */ /* 0x000fea0003800000 */
.L_x_62:
        /* <DEDUP_REMOVED lines=12> */
.L_x_65:
[----:B------:R-:W-:Y:S05]  /*fe30*/  BSYNC B1 ;  /* 0x0000000000017941 */ /* 0x000fea0003800000 */
.L_x_64:
        /* <DEDUP_REMOVED lines=12> */
.L_x_67:
[----:B------:R-:W-:Y:S05]  /*ff00*/  BSYNC B1 ;  /* 0x0000000000017941 */ /* 0x000fea0003800000 */
.L_x_66:
        /* <DEDUP_REMOVED lines=12> */
.L_x_69:
[----:B------:R-:W-:Y:S05]  /*ffd0*/  BSYNC B1 ;  /* 0x0000000000017941 */ /* 0x000fea0003800000 */
.L_x_68:
        /* <DEDUP_REMOVED lines=12> */
.L_x_71:
[----:B------:R-:W-:Y:S05]  /*100a0*/  BSYNC B1 ;  /* 0x0000000000017941 */ /* 0x000fea0003800000 */
.L_x_70:
        /* <DEDUP_REMOVED lines=12> */
.L_x_73:
[----:B------:R-:W-:Y:S05]  /*10170*/  BSYNC B1 ;  /* 0x0000000000017941 */ /* 0x000fea0003800000 */
.L_x_72:
        /* <DEDUP_REMOVED lines=12> */
.L_x_75:
[----:B------:R-:W-:Y:S05]  /*10240*/  BSYNC B1 ;  /* 0x0000000000017941 */ /* 0x000fea0003800000 */
.L_x_74:
        /* <DEDUP_REMOVED lines=12> */
.L_x_77:
[----:B------:R-:W-:Y:S05]  /*10310*/  BSYNC B1 ;  /* 0x0000000000017941 */ /* 0x000fea0003800000 */
.L_x_76:
        /* <DEDUP_REMOVED lines=12> */
.L_x_79:
[----:B------:R-:W-:Y:S05]  /*103e0*/  BSYNC B1 ;  /* 0x0000000000017941 */ /* 0x000fea0003800000 */
.L_x_78:
        /* <DEDUP_REMOVED lines=12> */
.L_x_81:
[----:B------:R-:W-:Y:S05]  /*104b0*/  BSYNC B1 ;  /* 0x0000000000017941 */ /* 0x000fea0003800000 */
.L_x_80:
        /* <DEDUP_REMOVED lines=12> */
.L_x_83:
[----:B------:R-:W-:Y:S05]  /*10580*/  BSYNC B1 ;  /* 0x0000000000017941 */ /* 0x000fea0003800000 */
.L_x_82:
        /* <DEDUP_REMOVED lines=12> */
.L_x_85:
[----:B------:R-:W-:Y:S05]  /*10650*/  BSYNC B1 ;  /* 0x0000000000017941 */ /* 0x000fea0003800000 */
.L_x_84:
        /* <DEDUP_REMOVED lines=12> */
.L_x_87:
[----:B------:R-:W-:Y:S05]  /*10720*/  BSYNC B1 ;  /* 0x0000000000017941 */ /* 0x000fea0003800000 */
.L_x_86:
        /* <DEDUP_REMOVED lines=12> */
.L_x_89:
[----:B------:R-:W-:Y:S05]  /*107f0*/  BSYNC B1 ;  /* 0x0000000000017941 */ /* 0x000fea0003800000 */
.L_x_88:
        /* <DEDUP_REMOVED lines=12> */
.L_x_91:
[----:B------:R-:W-:Y:S05]  /*108c0*/  BSYNC B1 ;  /* 0x0000000000017941 */ /* 0x000fea0003800000 */
.L_x_90:
        /* <DEDUP_REMOVED lines=12> */
.L_x_93:
[----:B------:R-:W-:Y:S05]  /*10990*/  BSYNC B1 ;  /* 0x0000000000017941 */ /* 0x000fea0003800000 */
.L_x_92:
        /* <DEDUP_REMOVED lines=12> */
.L_x_95:
[----:B------:R-:W-:Y:S05]  /*10a60*/  BSYNC B1 ;  /* 0x0000000000017941 */ /* 0x000fea0003800000 */
.L_x_94:
        /* <DEDUP_REMOVED lines=12> */
.L_x_97:
[----:B------:R-:W-:Y:S05]  /*10b30*/  BSYNC B1 ;  /* 0x0000000000017941 */ /* 0x000fea0003800000 */
.L_x_96:
        /* <DEDUP_REMOVED lines=12> */
.L_x_99:
[----:B------:R-:W-:Y:S05]  /*10c00*/  BSYNC B1 ;  /* 0x0000000000017941 */ /* 0x000fea0003800000 */
.L_x_98:
        /* <DEDUP_REMOVED lines=12> */
.L_x_101:
[----:B------:R-:W-:Y:S05]  /*10cd0*/  BSYNC B1 ;  /* 0x0000000000017941 */ /* 0x000fea0003800000 */
.L_x_100:
        /* <DEDUP_REMOVED lines=12> */
.L_x_103:
[----:B------:R-:W-:Y:S05]  /*10da0*/  BSYNC B1 ;  /* 0x0000000000017941 */ /* 0x000fea0003800000 */
.L_x_102:
        /* <DEDUP_REMOVED lines=12> */
.L_x_105:
[----:B------:R-:W-:Y:S05]  /*10e70*/  BSYNC B1 ;  /* 0x0000000000017941 */ /* 0x000fea0003800000 */
.L_x_104:
        /* <DEDUP_REMOVED lines=12> */
.L_x_107:
[----:B------:R-:W-:Y:S05]  /*10f40*/  BSYNC B1 ;  /* 0x0000000000017941 */ /* 0x000fea0003800000 */
.L_x_106:
        /* <DEDUP_REMOVED lines=12> */
.L_x_109:
[----:B------:R-:W-:Y:S05]  /*11010*/  BSYNC B1 ;  /* 0x0000000000017941 */ /* 0x000fea0003800000 */
.L_x_108:
        /* <DEDUP_REMOVED lines=12> */
.L_x_111:
[----:B------:R-:W-:Y:S05]  /*110e0*/  BSYNC B1 ;  /* 0x0000000000017941 */ /* 0x000fea0003800000 */
.L_x_110:
        /* <DEDUP_REMOVED lines=12> */
.L_x_113:
[----:B------:R-:W-:Y:S05]  /*111b0*/  BSYNC B1 ;  /* 0x0000000000017941 */ /* 0x000fea0003800000 */
.L_x_112:
        /* <DEDUP_REMOVED lines=12> */
.L_x_115:
[----:B------:R-:W-:Y:S05]  /*11280*/  BSYNC B1 ;  /* 0x0000000000017941 */ /* 0x000fea0003800000 */
.L_x_114:
[----:B-----5:R-:W-:Y:S01]  /*11290*/  LOP3.LUT R6, R6, 0xff, RZ, 0xc0, !PT ;  /* 0x000000ff06067812 */ /* 0x020fe200078ec0ff */
[----:B------:R-:W-:Y:S01]  /*112a0*/  BSSY B1, `(.L_x_116) ;  /* 0x000000b000017945 */ /* 0x000fe20003800000 */
[----:B------:R-:W-:Y:S02]  /*112b0*/  ISETP.LT.OR P2, PT, R0, 0x52, !P0 ;  /* 0x000000520000780c */ /* 0x000fe40004741670 */
[----:B------:R-:W-:-:S05]  /*112c0*/  F2FP.F16.E4M3.UNPACK_B R6, R6 ;  /* 0x00000006ff06723e */ /* 0x000fca00020006ff */
[----:B------:R-:W-:-:S05]  /*112d0*/  HADD2.F32 R6, -RZ, R6.H0_H0 ;  /* 0x20000006ff067230 */ /* 0x000fca0000004100 */
[----:B------:R-:W-:-:S04]  /*112e0*/  FMUL R6, R6, UR23 ;  /* 0x0000001706067c20 */ /* 0x000fc80008400000 */
[----:B------:R-:W-:-:S05]  /*112f0*/  FFMA R6, R172, UR22, R6 ;  /* 0x00000016ac067c23 */ /* 0x000fca0008000006 */
[----:B0-----:R-:W-:Y:S02]  /*11300*/  F2FP.SATFINITE.E4M3.F32.PACK_AB_MERGE_C R7, RZ, R6, RZ ;  /* 0x00000006ff07723e */ /* 0x001fe400048070ff */
[----:B------:R-:W-:-:S03]  /*11310*/  PRMT R6, RZ, 0x7610, R6 ;  /* 0x00007610ff067816 */ /* 0x000fc60000000006 */
[----:B------:R0:W-:Y:S01]  /*11320*/  @!P3 STG.E.U8 desc[UR20][R2.64+0x50], R7 ;  /* 0x000050070200b986 */ /* 0x0001e2000c101114 */
[----:B------:R-:W-:Y:S05]  /*11330*/  @P2 BRA `(.L_x_117) ;  /* 0x0000000000042947 */ /* 0x000fea0003800000 */
[----:B------:R0:W5:Y:S02]  /*11340*/  LDG.E.U8 R6, desc[UR20][R30.64+0x51] ;  /* 0x000051141e067981 */ /* 0x000164000c1e1100 */
.L_x_117:
[----:B------:R-:W-:Y:S05]  /*11350*/  BSYNC B1 ;  /* 0x0000000000017941 */ /* 0x000fea0003800000 */
.L_x_116:
        /* <DEDUP_REMOVED lines=12> */
.L_x_119:
[----:B------:R-:W-:Y:S05]  /*11420*/  BSYNC B1 ;  /* 0x0000000000017941 */ /* 0x000fea0003800000 */
.L_x_118:
        /* <DEDUP_REMOVED lines=12> */
.L_x_121:
[----:B------:R-:W-:Y:S05]  /*114f0*/  BSYNC B1 ;  /* 0x0000000000017941 */ /* 0x000fea0003800000 */
.L_x_120:
        /* <DEDUP_REMOVED lines=12> */
.L_x_123:
[----:B------:R-:W-:Y:S05]  /*115c0*/  BSYNC B1 ;  /* 0x0000000000017941 */ /* 0x000fea0003800000 */
.L_x_122:
[----:B-----5:R-:W-:Y:S01]  /*115d0*/  LOP3.LUT R6, R6, 0xff, RZ, 0xc0, !PT ;  /* 0x000000ff06067812 */ /* 0x020fe200078ec0ff */
[----:B------:R-:W-:Y:S01]  /*115e0*/  BSSY B1, `(.L_x_124) ;  /* 0x000000b000017945 */ /* 0x000fe20003800000 */
[----:B------:R-:W-:Y:S02]  /*115f0*/  ISETP.LT.OR P2, PT, R0, 0x5a, !P0 ;  /* 0x0000005a0000780c */ /* 0x000fe40004741670 */
[----:B------:R-:W-:-:S05]  /*11600*/  F2FP.F16.E4M3.UNPACK_B R6, R6 ;  /* 0x00000006ff06723e */ /* 0x000fca00020006ff */
[----:B------:R-:W-:-:S05]  /*11610*/  HADD2.F32 R6, -RZ, R6.H0_H0 ;  /* 0x20000006ff067230 */ /* 0x000fca0000004100 */
[----:B0-----:R-:W-:Y:S01]  /*11620*/  FMUL R7, R6, UR23 ;  /* 0x0000001706077c20 */ /* 0x001fe20008400000 */
[----:B------:R-:W-:-:S03]  /*11630*/  PRMT R6, RZ, 0x7610, R6 ;  /* 0x00007610ff067816 */ /* 0x000fc60000000006 */
[----:B------:R-:W-:-:S05]  /*11640*/  FFMA R7, R176, UR22, R7 ;  /* 0x00000016b0077c23 */ /* 0x000fca0008000007 */
[----:B------:R-:W-:-:S05]  /*11650*/  F2FP.SATFINITE.E4M3.F32.PACK_AB_MERGE_C R7, RZ, R7, RZ ;  /* 0x00000007ff07723e */ /* 0x000fca00048070ff */
[----:B------:R0:W-:Y:S01]  /*11660*/  @!P3 STG.E.U8 desc[UR20][R2.64+0x58], R7 ;  /* 0x000058070200b986 */ /* 0x0001e2000c101114 */
[----:B------:R-:W-:Y:S05]  /*11670*/  @P2 BRA `(.L_x_125) ;  /* 0x0000000000042947 */ /* 0x000fea0003800000 */
[----:B------:R0:W5:Y:S02]  /*11680*/  LDG.E.U8 R6, desc[UR20][R30.64+0x59] ;  /* 0x000059141e067981 */ /* 0x000164000c1e1100 */
.L_x_125:
[----:B------:R-:W-:Y:S05]  /*11690*/  BSYNC B1 ;  /* 0x0000000000017941 */ /* 0x000fea0003800000 */
.L_x_124:
        /* <DEDUP_REMOVED lines=12> */
.L_x_127:
[----:B------:R-:W-:Y:S05]  /*11760*/  BSYNC B1 ;  /* 0x0000000000017941 */ /* 0x000fea0003800000 */
.L_x_126:
        /* <DEDUP_REMOVED lines=12> */
.L_x_129:
[----:B------:R-:W-:Y:S05]  /*11830*/  BSYNC B1 ;  /* 0x0000000000017941 */ /* 0x000fea0003800000 */
.L_x_128:
        /* <DEDUP_REMOVED lines=12> */
.L_x_131:
[----:B------:R-:W-:Y:S05]  /*11900*/  BSYNC B1 ;  /* 0x0000000000017941 */ /* 0x000fea0003800000 */
.L_x_130:
        /* <DEDUP_REMOVED lines=12> */
.L_x_133:
[----:B------:R-:W-:Y:S05]  /*119d0*/  BSYNC B1 ;  /* 0x0000000000017941 */ /* 0x000fea0003800000 */
.L_x_132:
        /* <DEDUP_REMOVED lines=12> */
.L_x_135:
[----:B------:R-:W-:Y:S05]  /*11aa0*/  BSYNC B1 ;  /* 0x0000000000017941 */ /* 0x000fea0003800000 */
.L_x_134:
        /* <DEDUP_REMOVED lines=12> */
.L_x_137:
[----:B------:R-:W-:Y:S05]  /*11b70*/  BSYNC B1 ;  /* 0x0000000000017941 */ /* 0x000fea0003800000 */
.L_x_136:
        /* <DEDUP_REMOVED lines=12> */
.L_x_139:
[----:B------:R-:W-:Y:S05]  /*11c40*/  BSYNC B1 ;  /* 0x0000000000017941 */ /* 0x000fea0003800000 */
.L_x_138:
        /* <DEDUP_REMOVED lines=12> */
.L_x_141:
[----:B------:R-:W-:Y:S05]  /*11d10*/  BSYNC B1 ;  /* 0x0000000000017941 */ /* 0x000fea0003800000 */
.L_x_140:
        /* <DEDUP_REMOVED lines=12> */
.L_x_143:
[----:B------:R-:W-:Y:S05]  /*11de0*/  BSYNC B1 ;  /* 0x0000000000017941 */ /* 0x000fea0003800000 */
.L_x_142:
        /* <DEDUP_REMOVED lines=12> */
.L_x_145:
[----:B------:R-:W-:Y:S05]  /*11eb0*/  BSYNC B1 ;  /* 0x0000000000017941 */ /* 0x000fea0003800000 */
.L_x_144:
        /* <DEDUP_REMOVED lines=12> */
.L_x_147:
[----:B------:R-:W-:Y:S05]  /*11f80*/  BSYNC B1 ;  /* 0x0000000000017941 */ /* 0x000fea0003800000 */
.L_x_146:
        /* <DEDUP_REMOVED lines=12> */
.L_x_149:
[----:B------:R-:W-:Y:S05]  /*12050*/  BSYNC B1 ;  /* 0x0000000000017941 */ /* 0x000fea0003800000 */
.L_x_148:
        /* <DEDUP_REMOVED lines=12> */
.L_x_151:
[----:B------:R-:W-:Y:S05]  /*12120*/  BSYNC B1 ;  /* 0x0000000000017941 */ /* 0x000fea0003800000 */
.L_x_150:
        /* <DEDUP_REMOVED lines=12> */
.L_x_153:
[----:B------:R-:W-:Y:S05]  /*121f0*/  BSYNC B1 ;  /* 0x0000000000017941 */ /* 0x000fea0003800000 */
.L_x_152:
        /* <DEDUP_REMOVED lines=12> */
.L_x_155:
[----:B------:R-:W-:Y:S05]  /*122c0*/  BSYNC B1 ;  /* 0x0000000000017941 */ /* 0x000fea0003800000 */
.L_x_154:
        /* <DEDUP_REMOVED lines=12> */
.L_x_157:
[----:B------:R-:W-:Y:S05]  /*12390*/  BSYNC B1 ;  /* 0x0000000000017941 */ /* 0x000fea0003800000 */
.L_x_156:
        /* <DEDUP_REMOVED lines=12> */
.L_x_159:
[----:B------:R-:W-:Y:S05]  /*12460*/  BSYNC B1 ;  /* 0x0000000000017941 */ /* 0x000fea0003800000 */
.L_x_158:
        /* <DEDUP_REMOVED lines=12> */
.L_x_161:
[----:B------:R-:W-:Y:S05]  /*12530*/  BSYNC B1 ;  /* 0x0000000000017941 */ /* 0x000fea0003800000 */
.L_x_160:
        /* <DEDUP_REMOVED lines=12> */
.L_x_163:
[----:B------:R-:W-:Y:S05]  /*12600*/  BSYNC B1 ;  /* 0x0000000000017941 */ /* 0x000fea0003800000 */
.L_x_162:
        /* <DEDUP_REMOVED lines=12> */
.L_x_165:
[----:B------:R-:W-:Y:S05]  /*126d0*/  BSYNC B1 ;  /* 0x0000000000017941 */ /* 0x000fea0003800000 */
.L_x_164:
        /* <DEDUP_REMOVED lines=12> */
.L_x_167:
[----:B------:R-:W-:Y:S05]  /*127a0*/  BSYNC B1 ;  /* 0x0000000000017941 */ /* 0x000fea0003800000 */
.L_x_166:
        /* <DEDUP_REMOVED lines=12> */
.L_x_169:
[----:B------:R-:W-:Y:S05]  /*12870*/  BSYNC B1 ;  /* 0x0000000000017941 */ /* 0x000fea0003800000 */
.L_x_168:
        /* <DEDUP_REMOVED lines=12> */
.L_x_171:
[----:B------:R-:W-:Y:S05]  /*12940*/  BSYNC B1 ;  /* 0x0000000000017941 */ /* 0x000fea0003800000 */
.L_x_170:
        /* <DEDUP_REMOVED lines=12> */
.L_x_173:
[----:B------:R-:W-:Y:S05]  /*12a10*/  BSYNC B1 ;  /* 0x0000000000017941 */ /* 0x000fea0003800000 */
.L_x_172:
        /* <DEDUP_REMOVED lines=12> */
.L_x_175:
[----:B------:R-:W-:Y:S05]  /*12ae0*/  BSYNC B1 ;  /* 0x0000000000017941 */ /* 0x000fea0003800000 */
.L_x_174:
        /* <DEDUP_REMOVED lines=12> */
.L_x_177:
[----:B------:R-:W-:Y:S05]  /*12bb0*/  BSYNC B1 ;  /* 0x0000000000017941 */ /* 0x000fea0003800000 */
.L_x_176:
        /* <DEDUP_REMOVED lines=12> */
.L_x_179:
[----:B------:R-:W-:Y:S05]  /*12c80*/  BSYNC B1 ;  /* 0x0000000000017941 */ /* 0x000fea0003800000 */
.L_x_178:
        /* <DEDUP_REMOVED lines=12> */
.L_x_181:
[----:B------:R-:W-:Y:S05]  /*12d50*/  BSYNC B1 ;  /* 0x0000000000017941 */ /* 0x000fea0003800000 */
.L_x_180:
        /* <DEDUP_REMOVED lines=12> */
.L_x_183:
[----:B------:R-:W-:Y:S05]  /*12e20*/  BSYNC B1 ;  /* 0x0000000000017941 */ /* 0x000fea0003800000 */
.L_x_182:
        /* <DEDUP_REMOVED lines=12> */
.L_x_185:
[----:B------:R-:W-:Y:S05]  /*12ef0*/  BSYNC B1 ;  /* 0x0000000000017941 */ /* 0x000fea0003800000 */
.L_x_184:
        /* <DEDUP_REMOVED lines=12> */
.L_x_187:
[----:B------:R-:W-:Y:S05]  /*12fc0*/  BSYNC B1 ;  /* 0x0000000000017941 */ /* 0x000fea0003800000 */
.L_x_186:
        /* <DEDUP_REMOVED lines=12> */
.L_x_189:
[----:B------:R-:W-:Y:S05]  /*13090*/  BSYNC B1 ;  /* 0x0000000000017941 */ /* 0x000fea0003800000 */
.L_x_188:
        /* <DEDUP_REMOVED lines=12> */
.L_x_191:
[----:B------:R-:W-:Y:S05]  /*13160*/  BSYNC B1 ;  /* 0x0000000000017941 */ /* 0x000fea0003800000 */
.L_x_190:
        /* <DEDUP_REMOVED lines=12> */
.L_x_193:
[----:B------:R-:W-:Y:S05]  /*13230*/  BSYNC B1 ;  /* 0x0000000000017941 */ /* 0x000fea0003800000 */
.L_x_192:
        /* <DEDUP_REMOVED lines=12> */
.L_x_195:
[----:B------:R-:W-:Y:S05]  /*13300*/  BSYNC B1 ;  /* 0x0000000000017941 */ /* 0x000fea0003800000 */
.L_x_194:
        /* <DEDUP_REMOVED lines=12> */
.L_x_197:
[----:B------:R-:W-:Y:S05]  /*133d0*/  BSYNC B1 ;  /* 0x0000000000017941 */ /* 0x000fea0003800000 */
.L_x_196:
        /* <DEDUP_REMOVED lines=12> */
.L_x_199:
[----:B------:R-:W-:Y:S05]  /*134a0*/  BSYNC B1 ;  /* 0x0000000000017941 */ /* 0x000fea0003800000 */
.L_x_198:
        /* <DEDUP_REMOVED lines=12> */
.L_x_201:
[----:B------:R-:W-:Y:S05]  /*13570*/  BSYNC B1 ;  /* 0x0000000000017941 */ /* 0x000fea0003800000 */
.L_x_200:
        /* <DEDUP_REMOVED lines=12> */
.L_x_203:
[----:B------:R-:W-:Y:S05]  /*13640*/  BSYNC B1 ;  /* 0x0000000000017941 */ /* 0x000fea0003800000 */
.L_x_202:
        /* <DEDUP_REMOVED lines=12> */
.L_x_205:
[----:B------:R-:W-:Y:S05]  /*13710*/  BSYNC B1 ;  /* 0x0000000000017941 */ /* 0x000fea0003800000 */
.L_x_204:
        /* <DEDUP_REMOVED lines=12> */
.L_x_207:
[----:B------:R-:W-:Y:S05]  /*137e0*/  BSYNC B1 ;  /* 0x0000000000017941 */ /* 0x000fea0003800000 */
.L_x_206:
        /* <DEDUP_REMOVED lines=12> */
.L_x_209:
[----:B------:R-:W-:Y:S05]  /*138b0*/  BSYNC B1 ;  /* 0x0000000000017941 */ /* 0x000fea0003800000 */
.L_x_208:
        /* <DEDUP_REMOVED lines=12> */
.L_x_211:
[----:B------:R-:W-:Y:S05]  /*13980*/  BSYNC B1 ;  /* 0x0000000000017941 */ /* 0x000fea0003800000 */
.L_x_210:
        /* <DEDUP_REMOVED lines=12> */
.L_x_213:
[----:B------:R-:W-:Y:S05]  /*13a50*/  BSYNC B1 ;  /* 0x0000000000017941 */ /* 0x000fea0003800000 */
.L_x_212:
        /* <DEDUP_REMOVED lines=12> */
.L_x_215:
[----:B------:R-:W-:Y:S05]  /*13b20*/  BSYNC B1 ;  /* 0x0000000000017941 */ /* 0x000fea0003800000 */
.L_x_214:
        /* <DEDUP_REMOVED lines=12> */
.L_x_217:
[----:B------:R-:W-:Y:S05]  /*13bf0*/  BSYNC B1 ;  /* 0x0000000000017941 */ /* 0x000fea0003800000 */
.L_x_216:
        /* <DEDUP_REMOVED lines=12> */
.L_x_219:
[----:B------:R-:W-:Y:S05]  /*13cc0*/  BSYNC B1 ;  /* 0x0000000000017941 */ /* 0x000fea0003800000 */
.L_x_218:
        /* <DEDUP_REMOVED lines=12> */
.L_x_221:
[----:B------:R-:W-:Y:S05]  /*13d90*/  BSYNC B1 ;  /* 0x0000000000017941 */ /* 0x000fea0003800000 */
.L_x_220:
        /* <DEDUP_REMOVED lines=12> */
.L_x_223:
[----:B------:R-:W-:Y:S05]  /*13e60*/  BSYNC B1 ;  /* 0x0000000000017941 */ /* 0x000fea0003800000 */
.L_x_222:
        /* <DEDUP_REMOVED lines=12> */
.L_x_225:
[----:B------:R-:W-:Y:S05]  /*13f30*/  BSYNC B1 ;  /* 0x0000000000017941 */ /* 0x000fea0003800000 */
.L_x_224:
        /* <DEDUP_REMOVED lines=12> */
.L_x_227:
[----:B------:R-:W-:Y:S05]  /*14000*/  BSYNC B1 ;  /* 0x0000000000017941 */ /* 0x000fea0003800000 */
.L_x_226:
        /* <DEDUP_REMOVED lines=12> */
.L_x_229:
[----:B------:R-:W-:Y:S05]  /*140d0*/  BSYNC B1 ;  /* 0x0000000000017941 */ /* 0x000fea0003800000 */
.L_x_228:
        /* <DEDUP_REMOVED lines=12> */
.L_x_231:
[----:B------:R-:W-:Y:S05]  /*141a0*/  BSYNC B1 ;  /* 0x0000000000017941 */ /* 0x000fea0003800000 */
.L_x_230:
        /* <DEDUP_REMOVED lines=12> */
.L_x_233:
[----:B------:R-:W-:Y:S05]  /*14270*/  BSYNC B1 ;  /* 0x0000000000017941 */ /* 0x000fea0003800000 */
.L_x_232:
        /* <DEDUP_REMOVED lines=12> */
.L_x_235:
[----:B------:R-:W-:Y:S05]  /*14340*/  BSYNC B1 ;  /* 0x0000000000017941 */ /* 0x000fea0003800000 */
.L_x_234:
        /* <DEDUP_REMOVED lines=12> */
.L_x_237:
[----:B------:R-:W-:Y:S05]  /*14410*/  BSYNC B1 ;  /* 0x0000000000017941 */ /* 0x000fea0003800000 */
.L_x_236:
        /* <DEDUP_REMOVED lines=12> */
.L_x_239:
[----:B------:R-:W-:Y:S05]  /*144e0*/  BSYNC B1 ;  /* 0x0000000000017941 */ /* 0x000fea0003800000 */
.L_x_238:
        /* <DEDUP_REMOVED lines=12> */
.L_x_241:
[----:B------:R-:W-:Y:S05]  /*145b0*/  BSYNC B1 ;  /* 0x0000000000017941 */ /* 0x000fea0003800000 */
.L_x_240:
        /* <DEDUP_REMOVED lines=12> */
.L_x_243:
[----:B------:R-:W-:Y:S05]  /*14680*/  BSYNC B1 ;  /* 0x0000000000017941 */ /* 0x000fea0003800000 */
.L_x_242:
        /* <DEDUP_REMOVED lines=12> */
.L_x_245:
[----:B------:R-:W-:Y:S05]  /*14750*/  BSYNC B1 ;  /* 0x0000000000017941 */ /* 0x000fea0003800000 */
.L_x_244:
        /* <DEDUP_REMOVED lines=12> */
.L_x_247:
[----:B------:R-:W-:Y:S05]  /*14820*/  BSYNC B1 ;  /* 0x0000000000017941 */ /* 0x000fea0003800000 */
.L_x_246:
[----:B0-----:R-:W2:Y:S01]  /*14830*/  LDL.LU R7, [R1+0x200] ;  /* 0x0002000001077983 */ /* 0x001ea20000300800 */
[----:B-----5:R-:W-:Y:S01]  /*14840*/  LOP3.LUT R6, R6, 0xff, RZ, 0xc0, !PT ;  /* 0x000000ff06067812 */ /* 0x020fe200078ec0ff */
[----:B------:R-:W-:Y:S01]  /*14850*/  BSSY B1, `(.L_x_248) ;  /* 0x000000b000017945 */ /* 0x000fe20003800000 */
[----:B------:R-:W-:Y:S02]  /*14860*/  ISETP.LT.OR P2, PT, R0, 0xd2, !P1 ;  /* 0x000000d20000780c */ /* 0x000fe40004f41670 */
[----:B------:R-:W-:-:S05]  /*14870*/  F2FP.F16.E4M3.UNPACK_B R6, R6 ;  /* 0x00000006ff06723e */ /* 0x000fca00020006ff */
[----:B------:R-:W-:-:S05]  /*14880*/  HADD2.F32 R6, -RZ, R6.H0_H0 ;  /* 0x20000006ff067230 */ /* 0x000fca0000004100 */
[----:B------:R-:W-:-:S04]  /*14890*/  FMUL R6, R6, UR23 ;  /* 0x0000001706067c20 */ /* 0x000fc80008400000 */
[----:B--2---:R-:W-:-:S05]  /*148a0*/  FFMA R6, R7, UR22, R6 ;  /* 0x0000001607067c23 */ /* 0x004fca0008000006 */
[----:B------:R-:W-:Y:S02]  /*148b0*/  F2FP.SATFINITE.E4M3.F32.PACK_AB_MERGE_C R7, RZ, R6, RZ ;  /* 0x00000006ff07723e */ /* 0x000fe400048070ff */
[----:B------:R-:W-:-:S03]  /*148c0*/  PRMT R6, RZ, 0x7610, R6 ;  /* 0x00007610ff067816 */ /* 0x000fc60000000006 */
[----:B------:R0:W-:Y:S01]  /*148d0*/  @!P3 STG.E.U8 desc[UR20][R24.64+0xd0], R7 ;  /* 0x0000d0071800b986 */ /* 0x0001e2000c101114 */
[----:B------:R-:W-:Y:S05]  /*148e0*/  @P2 BRA `(.L_x_249) ;  /* 0x0000000000042947 */ /* 0x000fea0003800000 */
[----:B------:R2:W5:Y:S02]  /*148f0*/  LDG.E.U8 R6, desc[UR20][R4.64+0xd1] ;  /* 0x0000d11404067981 */ /* 0x000564000c1e1100 */
.L_x_249:
[----:B------:R-:W-:Y:S05]  /*14900*/  BSYNC B1 ;  /* 0x0000000000017941 */ /* 0x000fea0003800000 */
.L_x_248:
[----:B0-----:R-:W3:Y:S01]  /*14910*/  LDL.LU R7, [R1+0x204] ;  /* 0x0002040001077983 */ /* 0x001ee20000300800 */
[----:B-----5:R-:W-:Y:S01]  /*14920*/  LOP3.LUT R6, R6, 0xff, RZ, 0xc0, !PT ;  /* 0x000000ff06067812 */ /* 0x020fe200078ec0ff */
[----:B------:R-:W-:Y:S01]  /*14930*/  BSSY B1, `(.L_x_250) ;  /* 0x000000b000017945 */ /* 0x000fe20003800000 */
[----:B------:R-:W-:Y:S02]  /*14940*/  ISETP.LT.OR P3, PT, R0, 0xd9, !P0 ;  /* 0x000000d90000780c */ /* 0x000fe40004761670 */
[----:B------:R-:W-:-:S05]  /*14950*/  F2FP.F16.E4M3.UNPACK_B R6, R6 ;  /* 0x00000006ff06723e */ /* 0x000fca00020006ff */
[----:B------:R-:W-:-:S05]  /*14960*/  HADD2.F32 R6, -RZ, R6.H0_H0 ;  /* 0x20000006ff067230 */ /* 0x000fca0000004100 */
[----:B------:R-:W-:-:S04]  /*14970*/  FMUL R6, R6, UR23 ;  /* 0x0000001706067c20 */ /* 0x000fc80008400000 */
[----:B---3--:R-:W-:-:S05]  /*14980*/  FFMA R6, R7, UR22, R6 ;  /* 0x0000001607067c23 */ /* 0x008fca0008000006 */
[----:B------:R-:W-:Y:S02]  /*14990*/  F2FP.SATFINITE.E4M3.F32.PACK_AB_MERGE_C R7, RZ, R6, RZ ;  /* 0x00000006ff07723e */ /* 0x000fe400048070ff */
[----:B------:R-:W-:-:S03]  /*149a0*/  PRMT R6, RZ, 0x7610, R6 ;  /* 0x00007610ff067816 */ /* 0x000fc60000000006 */
[----:B------:R0:W-:Y:S01]  /*149b0*/  @!P2 STG.E.U8 desc[UR20][R24.64+0xd1], R7 ;  /* 0x0000d1071800a986 */ /* 0x0001e2000c101114 */
[----:B------:R-:W-:Y:S05]  /*149c0*/  @P3 BRA `(.L_x_251) ;  /* 0x0000000000043947 */ /* 0x000fea0003800000 */
[----:B------:R3:W5:Y:S02]  /*149d0*/  LDG.E.U8 R6, desc[UR20][R30.64+0xd8] ;  /* 0x0000d8141e067981 */ /* 0x000764000c1e1100 */
.L_x_251:
[----:B------:R-:W-:Y:S05]  /*149e0*/  BSYNC B1 ;  /* 0x0000000000017941 */ /* 0x000fea0003800000 */
.L_x_250:
        /* <DEDUP_REMOVED lines=13> */
.L_x_253:
[----:B------:R-:W-:Y:S05]  /*14ac0*/  BSYNC B1 ;  /* 0x0000000000017941 */ /* 0x000fea0003800000 */
.L_x_252:
        /* <DEDUP_REMOVED lines=13> */
.L_x_255:
[----:B------:R-:W-:Y:S05]  /*14ba0*/  BSYNC B1 ;  /* 0x0000000000017941 */ /* 0x000fea0003800000 */
.L_x_254:
        /* <DEDUP_REMOVED lines=13> */
.L_x_257:
[----:B------:R-:W-:Y:S05]  /*14c80*/  BSYNC B1 ;  /* 0x0000000000017941 */ /* 0x000fea0003800000 */
.L_x_256:
        /* <DEDUP_REMOVED lines=13> */
.L_x_259:
[----:B------:R-:W-:Y:S05]  /*14d60*/  BSYNC B1 ;  /* 0x0000000000017941 */ /* 0x000fea0003800000 */
.L_x_258:
        /* <DEDUP_REMOVED lines=13> */
.L_x_261:
[----:B------:R-:W-:Y:S05]  /*14e40*/  BSYNC B1 ;  /* 0x0000000000017941 */ /* 0x000fea0003800000 */
.L_x_260:
        /* <DEDUP_REMOVED lines=13> */
.L_x_263:
[----:B------:R-:W-:Y:S05]  /*14f20*/  BSYNC B1 ;  /* 0x0000000000017941 */ /* 0x000fea0003800000 */
.L_x_262:
        /* <DEDUP_REMOVED lines=13> */
.L_x_265:
[----:B------:R-:W-:Y:S05]  /*15000*/  BSYNC B1 ;  /* 0x0000000000017941 */ /* 0x000fea0003800000 */
.L_x_264:
        /* <DEDUP_REMOVED lines=13> */
.L_x_267:
[----:B------:R-:W-:Y:S05]  /*150e0*/  BSYNC B1 ;  /* 0x0000000000017941 */ /* 0x000fea0003800000 */
.L_x_266:
        /* <DEDUP_REMOVED lines=13> */
.L_x_269:
[----:B------:R-:W-:Y:S05]  /*151c0*/  BSYNC B1 ;  /* 0x0000000000017941 */ /* 0x000fea0003800000 */
.L_x_268:
        /* <DEDUP_REMOVED lines=13> */
.L_x_271:
[----:B------:R-:W-:Y:S05]  /*152a0*/  BSYNC B1 ;  /* 0x0000000000017941 */ /* 0x000fea0003800000 */
.L_x_270:
        /* <DEDUP_REMOVED lines=13> */
.L_x_273:
[----:B------:R-:W-:Y:S05]  /*15380*/  BSYNC B1 ;  /* 0x0000000000017941 */ /* 0x000fea0003800000 */
.L_x_272:
        /* <DEDUP_REMOVED lines=13> */
.L_x_275:
[----:B------:R-:W-:Y:S05]  /*15460*/  BSYNC B1 ;  /* 0x0000000000017941 */ /* 0x000fea0003800000 */
.L_x_274:
        /* <DEDUP_REMOVED lines=13> */
.L_x_277:
[----:B------:R-:W-:Y:S05]  /*15540*/  BSYNC B1 ;  /* 0x0000000000017941 */ /* 0x000fea0003800000 */
.L_x_276:
        /* <DEDUP_REMOVED lines=13> */
.L_x_279:
[----:B------:R-:W-:Y:S05]  /*15620*/  BSYNC B1 ;  /* 0x0000000000017941 */ /* 0x000fea0003800000 */
.L_x_278:
        /* <DEDUP_REMOVED lines=13> */
.L_x_281:
[----:B------:R-:W-:Y:S05]  /*15700*/  BSYNC B1 ;  /* 0x0000000000017941 */ /* 0x000fea0003800000 */
.L_x_280:
        /* <DEDUP_REMOVED lines=13> */
.L_x_283:
[----:B------:R-:W-:Y:S05]  /*157e0*/  BSYNC B1 ;  /* 0x0000000000017941 */ /* 0x000fea0003800000 */
.L_x_282:
        /* <DEDUP_REMOVED lines=13> */
.L_x_285:
[----:B------:R-:W-:Y:S05]  /*158c0*/  BSYNC B1 ;  /* 0x0000000000017941 */ /* 0x000fea0003800000 */
.L_x_284:
        /* <DEDUP_REMOVED lines=13> */
.L_x_287:
[----:B------:R-:W-:Y:S05]  /*159a0*/  BSYNC B1 ;  /* 0x0000000000017941 */ /* 0x000fea0003800000 */
.L_x_286:
[----:B0-----:R-:W2:Y:S01]  /*159b0*/  LDL.LU R3, [R1+0x250] ;  /* 0x0002500001037983 */ /* 0x001ea20000300800 */
[----:B-----5:R-:W-:Y:S01]  /*159c0*/  LOP3.LUT R6, R6, 0xff, RZ, 0xc0, !PT ;  /* 0x000000ff06067812 */ /* 0x020fe200078ec0ff */
[----:B------:R-:W-:Y:S01]  /*159d0*/  BSSY B1, `(.L_x_288) ;  /* 0x000000b000017945 */ /* 0x000fe20003800000 */
[----:B------:R-:W-:Y:S02]  /*159e0*/  ISETP.LT.OR P1, PT, R0, 0xfa, !P1 ;  /* 0x000000fa0000780c */ /* 0x000fe40004f21670 */
[----:B------:R-:W-:Y:S02]  /*159f0*/  F2FP.F16.E4M3.UNPACK_B R6, R6 ;  /* 0x00000006ff06723e */ /* 0x000fe400020006ff */
[----:B------:R-:W-:-:S03]  /*15a00*/  PRMT R2, RZ, 0x7610, R2 ;  /* 0x00007610ff027816 */ /* 0x000fc60000000002 */
[----:B------:R-:W-:-:S05]  /*15a10*/  HADD2.F32 R6, -RZ, R6.H0_H0 ;  /* 0x20000006ff067230 */ /* 0x000fca0000004100 */
[----:B------:R-:W-:-:S04]  /*15a20*/  FMUL R6, R6, UR23 ;  /* 0x0000001706067c20 */ /* 0x000fc80008400000 */
[----:B--2---:R-:W-:-:S05]  /*15a30*/  FFMA R6, R3, UR22, R6 ;  /* 0x0000001603067c23 */ /* 0x004fca0008000006 */
[----:B------:R-:W-:-:S05]  /*15a40*/  F2FP.SATFINITE.E4M3.F32.PACK_AB_MERGE_C R3, RZ, R6, RZ ;  /* 0x00000006ff03723e */ /* 0x000fca00048070ff */
[----:B------:R0:W-:Y:S01]  /*15a50*/  @!P2 STG.E.U8 desc[UR20][R24.64+0xf8], R3 ;  /* 0x0000f8031800a986 */ /* 0x0001e2000c101114 */
[----:B------:R-:W-:Y:S05]  /*15a60*/  @P1 BRA `(.L_x_289) ;  /* 0x0000000000041947 */ /* 0x000fea0003800000 */
[----:B------:R2:W5:Y:S02]  /*15a70*/  LDG.E.U8 R2, desc[UR20][R4.64+0xf9] ;  /* 0x0000f91404027981 */ /* 0x000564000c1e1100 */
.L_x_289:
[----:B------:R-:W-:Y:S05]  /*15a80*/  BSYNC B1 ;  /* 0x0000000000017941 */ /* 0x000fea0003800000 */
.L_x_288:
[----:B------:R-:W2:Y:S01]  /*15a90*/  LDL.LU R7, [R1+0x254] ;  /* 0x0002540001077983 */ /* 0x000ea20000300800 */
[----:B-----5:R-:W-:Y:S01]  /*15aa0*/  LOP3.LUT R2, R2, 0xff, RZ, 0xc0, !PT ;  /* 0x000000ff02027812 */ /* 0x020fe200078ec0ff */
[----:B------:R-:W-:Y:S01]  /*15ab0*/  BSSY B1, `(.L_x_290) ;  /* 0x0000013000017945 */ /* 0x000fe20003800000 */
[----:B--234-:R-:W-:Y:S02]  /*15ac0*/  IADD3 R5, P0, R33, 0x80, RZ ;  /* 0x0000008021057810 */ /* 0x01cfe40007f1e0ff */
[----:B------:R-:W-:-:S03]  /*15ad0*/  F2FP.F16.E4M3.UNPACK_B R2, R2 ;  /* 0x00000002ff02723e */ /* 0x000fc600020006ff */
[----:B0-----:R-:W-:Y:S01]  /*15ae0*/  IMAD.X R3, RZ, RZ, R35, P0 ;  /* 0x000000ffff037224 */ /* 0x001fe200000e0623 */
[----:B------:R-:W-:Y:S01]  /*15af0*/  ISETP.GE.AND P0, PT, R32, 0x81, PT ;  /* 0x000000812000780c */ /* 0x000fe20003f06270 */
[----:B------:R-:W-:Y:S02]  /*15b00*/  HADD2.F32 R2, -RZ, R2.H0_H0 ;  /* 0x20000002ff027230 */ /* 0x000fe40000004100 */
[----:B------:R-:W-:Y:S01]  /*15b10*/  IMAD R6, R3, UR6, RZ ;  /* 0x0000000603067c24 */ /* 0x000fe2000f8e02ff */
[----:B------:R-:W-:Y:S02]  /*15b20*/  ISETP.LT.OR P3, PT, R0, 0x1, !P0 ;  /* 0x000000010000780c */ /* 0x000fe40004761670 */
[----:B------:R-:W-:Y:S01]  /*15b30*/  FMUL R4, R2, UR23 ;  /* 0x0000001702047c20 */ /* 0x000fe20008400000 */
[----:B------:R-:W-:-:S04]  /*15b40*/  IMAD.WIDE.U32 R2, R5, UR6, R36 ;  /* 0x0000000605027c25 */ /* 0x000fc8000f8e0024 */
[----:B------:R-:W-:Y:S01]  /*15b50*/  IMAD R5, R5, UR7, R6 ;  /* 0x0000000705057c24 */ /* 0x000fe2000f8e0206 */
[----:B------:R-:W-:-:S04]  /*15b60*/  IADD3 R2, P2, R2, UR10, RZ ;  /* 0x0000000a02027c10 */ /* 0x000fc8000ff5e0ff */
[----:B------:R-:W-:Y:S01]  /*15b70*/  IADD3.X R3, R3, UR11, R5, P2, !PT ;  /* 0x0000000b03037c10 */ /* 0x000fe200097fe405 */
[----:B------:R-:W-:-:S05]  /*15b80*/  FFMA R4, R7, UR22, R4 ;  /* 0x0000001607047c23 */ /* 0x000fca0008000004 */
[----:B------:R-:W-:Y:S02]  /*15b90*/  F2FP.SATFINITE.E4M3.F32.PACK_AB_MERGE_C R7, RZ, R4, RZ ;  /* 0x00000004ff07723e */ /* 0x000fe400048070ff */
[----:B------:R-:W-:-:S03]  /*15ba0*/  PRMT R4, RZ, 0x7610, R4 ;  /* 0x00007610ff047816 */ /* 0x000fc60000000004 */
[----:B------:R0:W-:Y:S01]  /*15bb0*/  @!P1 STG.E.U8 desc[UR20][R24.64+0xf9], R7 ;  /* 0x0000f90718009986 */ /* 0x0001e2000c101114 */
[----:B------:R-:W-:Y:S05]  /*15bc0*/  @P3 BRA `(.L_x_291) ;  /* 0x0000000000043947 */ /* 0x000fea0003800000 */
[----:B------:R2:W5:Y:S02]  /*15bd0*/  LDG.E.U8 R4, desc[UR20][R2.64] ;  /* 0x0000001402047981 */ /* 0x000564000c1e1100 */
.L_x_291:
[----:B------:R-:W-:Y:S05]  /*15be0*/  BSYNC B1 ;  /* 0x0000000000017941 */ /* 0x000fea0003800000 */
.L_x_290:
[----:B------:R-:W3:Y:S01]  /*15bf0*/  LDL.LU R5, [R1+0x258] ;  /* 0x0002580001057983 */ /* 0x000ee20000300800 */
        /* <DEDUP_REMOVED lines=12> */
.L_x_293:
[----:B------:R-:W-:Y:S05]  /*15cc0*/  BSYNC B1 ;  /* 0x0000000000017941 */ /* 0x000fea0003800000 */
.L_x_292:
[----:B---3--:R-:W3:Y:S01]  /*15cd0*/  LDL.LU R5, [R1+0x25c] ;  /* 0x00025c0001057983 */ /* 0x008ee20000300800 */
[----:B-----5:R-:W-:Y:S01]  /*15ce0*/  LOP3.LUT R4, R4, 0xff, RZ, 0xc0, !PT ;  /* 0x000000ff04047812 */ /* 0x020fe200078ec0ff */
[----:B------:R-:W-:Y:S01]  /*15cf0*/  BSSY B1, `(.L_x_294) ;  /* 0x0000013000017945 */ /* 0x000fe20003800000 */
[----:B------:R-:W-:Y:S02]  /*15d00*/  IADD3 R33, P1, R33, 0x88, RZ ;  /* 0x0000008821217810 */ /* 0x000fe40007f3e0ff */
[----:B------:R-:W-:Y:S02]  /*15d10*/  F2FP.F16.E4M3.UNPACK_B R4, R4 ;  /* 0x00000004ff04723e */ /* 0x000fe400020006ff */
[----:B------:R-:W-:Y:S01]  /*15d20*/  PRMT R6, RZ, 0x7610, R6 ;  /* 0x00007610ff067816 */ /* 0x000fe20000000006 */
[----:B------:R-:W-:Y:S01]  /*15d30*/  IMAD.X R34, RZ, RZ, R35, P1 ;  /* 0x000000ffff227224 */ /* 0x000fe200008e0623 */
[----:B------:R-:W-:Y:S01]  /*15d40*/  ISETP.GE.AND P1, PT, R32, 0x89, PT ;  /* 0x000000892000780c */ /* 0x000fe20003f26270 */
[----:B------:R-:W-:-:S02]  /*15d50*/  HADD2.F32 R4, -RZ, R4.H0_H0 ;  /* 0x20000004ff047230 */ /* 0x000fc40000004100 */
[----:B------:R-:W-:Y:S01]  /*15d60*/  IMAD R34, R34, UR6, RZ ;  /* 0x0000000622227c24 */ /* 0x000fe2000f8e02ff */
[----:B------:R-:W-:Y:S01]  /*15d70*/  ISETP.LT.OR P5, PT, R0, 0x1, !P1 ;  /* 0x000000010000780c */ /* 0x000fe20004fa1670 */
[----:B------:R-:W-:-:S04]  /*15d80*/  IMAD.WIDE.U32 R36, R33, UR6, R36 ;  /* 0x0000000621247c25 */ /* 0x000fc8000f8e0024 */
[----:B------:R-:W-:Y:S01]  /*15d90*/  FMUL R4, R4, UR23 ;  /* 0x0000001704047c20 */ /* 0x000fe20008400000 */
[----:B------:R-:W-:-:S03]  /*15da0*/  IMAD R33, R33, UR7, R34 ;  /* 0x0000000721217c24 */ /* 0x000fc6000f8e0222 */
[----:B---3--:R-:W-:Y:S01]  /*15db0*/  FFMA R5, R5, UR22, R4 ;  /* 0x0000001605057c23 */ /* 0x008fe20008000004 */
[----:B------:R-:W-:-:S04]  /*15dc0*/  IADD3 R4, P3, R36, UR10, RZ ;  /* 0x0000000a24047c10 */ /* 0x000fc8000ff7e0ff */
[----:B0-----:R-:W-:Y:S02]  /*15dd0*/  F2FP.SATFINITE.E4M3.F32.PACK_AB_MERGE_C R7, RZ, R5, RZ ;  /* 0x00000005ff07723e */ /* 0x001fe400048070ff */
[----:B------:R-:W-:-:S03]  /*15de0*/  IADD3.X R5, R37, UR11, R33, P3, !PT ;  /* 0x0000000b25057c10 */ /* 0x000fc60009ffe421 */
[----:B------:R0:W-:Y:S01]  /*15df0*/  @!P2 STG.E.U8 desc[UR20][R28.64+0x1], R7 ;  /* 0x000001071c00a986 */ /* 0x0001e2000c101114 */
[----:B------:R-:W-:Y:S05]  /*15e00*/  @P5 BRA `(.L_x_295) ;  /* 0x0000000000045947 */ /* 0x000fea0003800000 */
[----:B------:R3:W5:Y:S02]  /*15e10*/  LDG.E.U8 R6, desc[UR20][R4.64] ;  /* 0x0000001404067981 */ /* 0x000764000c1e1100 */
.L_x_295:
[----:B------:R-:W-:Y:S05]  /*15e20*/  BSYNC B1 ;  /* 0x0000000000017941 */ /* 0x000fea0003800000 */
.L_x_294:
        /* <DEDUP_REMOVED lines=13> */
.L_x_297:
[----:B------:R-:W-:Y:S05]  /*15f00*/  BSYNC B1 ;  /* 0x0000000000017941 */ /* 0x000fea0003800000 */
.L_x_296:
        /* <DEDUP_REMOVED lines=13> */
.L_x_299:
[----:B------:R-:W-:Y:S05]  /*15fe0*/  BSYNC B1 ;  /* 0x0000000000017941 */ /* 0x000fea0003800000 */
.L_x_298:
        /* <DEDUP_REMOVED lines=13> */
.L_x_301:
[----:B------:R-:W-:Y:S05]  /*160c0*/  BSYNC B1 ;  /* 0x0000000000017941 */ /* 0x000fea0003800000 */
.L_x_300:
        /* <DEDUP_REMOVED lines=13> */
.L_x_303:
[----:B------:R-:W-:Y:S05]  /*161a0*/  BSYNC B1 ;  /* 0x0000000000017941 */ /* 0x000fea0003800000 */
.L_x_302:
        /* <DEDUP_REMOVED lines=13> */
.L_x_305:
[----:B------:R-:W-:Y:S05]  /*16280*/  BSYNC B1 ;  /* 0x0000000000017941 */ /* 0x000fea0003800000 */
.L_x_304:
        /* <DEDUP_REMOVED lines=13> */
.L_x_307:
[----:B------:R-:W-:Y:S05]  /*16360*/  BSYNC B1 ;  /* 0x0000000000017941 */ /* 0x000fea0003800000 */
.L_x_306:
        /* <DEDUP_REMOVED lines=13> */
.L_x_309:
[----:B------:R-:W-:Y:S05]  /*16440*/  BSYNC B1 ;  /* 0x0000000000017941 */ /* 0x000fea0003800000 */
.L_x_308:
        /* <DEDUP_REMOVED lines=13> */
.L_x_311:
[----:B------:R-:W-:Y:S05]  /*16520*/  BSYNC B1 ;  /* 0x0000000000017941 */ /* 0x000fea0003800000 */
.L_x_310:
        /* <DEDUP_REMOVED lines=13> */
.L_x_313:
[----:B------:R-:W-:Y:S05]  /*16600*/  BSYNC B1 ;  /* 0x0000000000017941 */ /* 0x000fea0003800000 */
.L_x_312:
        /* <DEDUP_REMOVED lines=13> */
.L_x_315:
[----:B------:R-:W-:Y:S05]  /*166e0*/  BSYNC B1 ;  /* 0x0000000000017941 */ /* 0x000fea0003800000 */
.L_x_314:
        /* <DEDUP_REMOVED lines=13> */
.L_x_317:
[----:B------:R-:W-:Y:S05]  /*167c0*/  BSYNC B1 ;  /* 0x0000000000017941 */ /* 0x000fea0003800000 */
.L_x_316:
        /* <DEDUP_REMOVED lines=13> */
.L_x_319:
[----:B------:R-:W-:Y:S05]  /*168a0*/  BSYNC B1 ;  /* 0x0000000000017941 */ /* 0x000fea0003800000 */
.L_x_318:
        /* <DEDUP_REMOVED lines=13> */
.L_x_321:
[----:B------:R-:W-:Y:S05]  /*16980*/  BSYNC B1 ;  /* 0x0000000000017941 */ /* 0x000fea0003800000 */
.L_x_320:
        /* <DEDUP_REMOVED lines=13> */
.L_x_323:
[----:B------:R-:W-:Y:S05]  /*16a60*/  BSYNC B1 ;  /* 0x0000000000017941 */ /* 0x000fea0003800000 */
.L_x_322:
        /* <DEDUP_REMOVED lines=13> */
.L_x_325:
[----:B------:R-:W-:Y:S05]  /*16b40*/  BSYNC B1 ;  /* 0x0000000000017941 */ /* 0x000fea0003800000 */
.L_x_324:
        /* <DEDUP_REMOVED lines=13> */
.L_x_327:
[----:B------:R-:W-:Y:S05]  /*16c20*/  BSYNC B1 ;  /* 0x0000000000017941 */ /* 0x000fea0003800000 */
.L_x_326:
        /* <DEDUP_REMOVED lines=13> */
.L_x_329:
[----:B------:R-:W-:Y:S05]  /*16d00*/  BSYNC B1 ;  /* 0x0000000000017941 */ /* 0x000fea0003800000 */
.L_x_328:
        /* <DEDUP_REMOVED lines=13> */
.L_x_331:
[----:B------:R-:W-:Y:S05]  /*16de0*/  BSYNC B1 ;  /* 0x0000000000017941 */ /* 0x000fea0003800000 */
.L_x_330:
        /* <DEDUP_REMOVED lines=13> */
.L_x_333:
[----:B------:R-:W-:Y:S05]  /*16ec0*/  BSYNC B1 ;  /* 0x0000000000017941 */ /* 0x000fea0003800000 */
.L_x_332:
        /* <DEDUP_REMOVED lines=13> */
.L_x_335:
[----:B------:R-:W-:Y:S05]  /*16fa0*/  BSYNC B1 ;  /* 0x0000000000017941 */ /* 0x000fea0003800000 */
.L_x_334:
        /* <DEDUP_REMOVED lines=13> */
.L_x_337:
[----:B------:R-:W-:Y:S05]  /*17080*/  BSYNC B1 ;  /* 0x0000000000017941 */ /* 0x000fea0003800000 */
.L_x_336:
        /* <DEDUP_REMOVED lines=13> */
.L_x_339:
[----:B------:R-:W-:Y:S05]  /*17160*/  BSYNC B1 ;  /* 0x0000000000017941 */ /* 0x000fea0003800000 */
.L_x_338:
        /* <DEDUP_REMOVED lines=13> */
.L_x_341:
[----:B------:R-:W-:Y:S05]  /*17240*/  BSYNC B1 ;  /* 0x0000000000017941 */ /* 0x000fea0003800000 */
.L_x_340:
        /* <DEDUP_REMOVED lines=13> */
.L_x_343:
[----:B------:R-:W-:Y:S05]  /*17320*/  BSYNC B1 ;  /* 0x0000000000017941 */ /* 0x000fea0003800000 */
.L_x_342:
        /* <DEDUP_REMOVED lines=13> */
.L_x_345:
[----:B------:R-:W-:Y:S05]  /*17400*/  BSYNC B1 ;  /* 0x0000000000017941 */ /* 0x000fea0003800000 */
.L_x_344:
        /* <DEDUP_REMOVED lines=13> */
.L_x_347:
[----:B------:R-:W-:Y:S05]  /*174e0*/  BSYNC B1 ;  /* 0x0000000000017941 */ /* 0x000fea0003800000 */
.L_x_346:
        /* <DEDUP_REMOVED lines=13> */
.L_x_349:
[----:B------:R-:W-:Y:S05]  /*175c0*/  BSYNC B1 ;  /* 0x0000000000017941 */ /* 0x000fea0003800000 */
.L_x_348:
        /* <DEDUP_REMOVED lines=13> */
.L_x_351:
[----:B------:R-:W-:Y:S05]  /*176a0*/  BSYNC B1 ;  /* 0x0000000000017941 */ /* 0x000fea0003800000 */
.L_x_350:
        /* <DEDUP_REMOVED lines=13> */
.L_x_353:
[----:B------:R-:W-:Y:S05]  /*17780*/  BSYNC B1 ;  /* 0x0000000000017941 */ /* 0x000fea0003800000 */
.L_x_352:
        /* <DEDUP_REMOVED lines=13> */
.L_x_355:
[----:B------:R-:W-:Y:S05]  /*17860*/  BSYNC B1 ;  /* 0x0000000000017941 */ /* 0x000fea0003800000 */
.L_x_354:
        /* <DEDUP_REMOVED lines=13> */
.L_x_357:
[----:B------:R-:W-:Y:S05]  /*17940*/  BSYNC B1 ;  /* 0x0000000000017941 */ /* 0x000fea0003800000 */
.L_x_356:
        /* <DEDUP_REMOVED lines=13> */
.L_x_359:
[----:B------:R-:W-:Y:S05]  /*17a20*/  BSYNC B1 ;  /* 0x0000000000017941 */ /* 0x000fea0003800000 */
.L_x_358:
        /* <DEDUP_REMOVED lines=13> */
.L_x_361:
[----:B------:R-:W-:Y:S05]  /*17b00*/  BSYNC B1 ;  /* 0x0000000000017941 */ /* 0x000fea0003800000 */
.L_x_360:
        /* <DEDUP_REMOVED lines=13> */
.L_x_363:
[----:B------:R-:W-:Y:S05]  /*17be0*/  BSYNC B1 ;  /* 0x0000000000017941 */ /* 0x000fea0003800000 */
.L_x_362:
        /* <DEDUP_REMOVED lines=13> */
.L_x_365:
[----:B------:R-:W-:Y:S05]  /*17cc0*/  BSYNC B1 ;  /* 0x0000000000017941 */ /* 0x000fea0003800000 */
.L_x_364:
        /* <DEDUP_REMOVED lines=13> */
.L_x_367:
[----:B------:R-:W-:Y:S05]  /*17da0*/  BSYNC B1 ;  /* 0x0000000000017941 */ /* 0x000fea0003800000 */
.L_x_366:
        /* <DEDUP_REMOVED lines=13> */
.L_x_369:
[----:B------:R-:W-:Y:S05]  /*17e80*/  BSYNC B1 ;  /* 0x0000000000017941 */ /* 0x000fea0003800000 */
.L_x_368:
        /* <DEDUP_REMOVED lines=13> */
.L_x_371:
[----:B------:R-:W-:Y:S05]  /*17f60*/  BSYNC B1 ;  /* 0x0000000000017941 */ /* 0x000fea0003800000 */
.L_x_370:
        /* <DEDUP_REMOVED lines=13> */
.L_x_373:
[----:B------:R-:W-:Y:S05]  /*18040*/  BSYNC B1 ;  /* 0x0000000000017941 */ /* 0x000fea0003800000 */
.L_x_372:
        /* <DEDUP_REMOVED lines=13> */
.L_x_375:
[----:B------:R-:W-:Y:S05]  /*18120*/  BSYNC B1 ;  /* 0x0000000000017941 */ /* 0x000fea0003800000 */
.L_x_374:
        /* <DEDUP_REMOVED lines=13> */
.L_x_377:
[----:B------:R-:W-:Y:S05]  /*18200*/  BSYNC B1 ;  /* 0x0000000000017941 */ /* 0x000fea0003800000 */
.L_x_376:
        /* <DEDUP_REMOVED lines=13> */
.L_x_379:
[----:B------:R-:W-:Y:S05]  /*182e0*/  BSYNC B1 ;  /* 0x0000000000017941 */ /* 0x000fea0003800000 */
.L_x_378:
        /* <DEDUP_REMOVED lines=13> */
.L_x_381:
[----:B------:R-:W-:Y:S05]  /*183c0*/  BSYNC B1 ;  /* 0x0000000000017941 */ /* 0x000fea0003800000 */
.L_x_380:
        /* <DEDUP_REMOVED lines=13> */
.L_x_383:
[----:B------:R-:W-:Y:S05]  /*184a0*/  BSYNC B1 ;  /* 0x0000000000017941 */ /* 0x000fea0003800000 */
.L_x_382:
        /* <DEDUP_REMOVED lines=13> */
.L_x_385:
[----:B------:R-:W-:Y:S05]  /*18580*/  BSYNC B1 ;  /* 0x0000000000017941 */ /* 0x000fea0003800000 */
.L_x_384:
        /* <DEDUP_REMOVED lines=13> */
.L_x_387:
[----:B------:R-:W-:Y:S05]  /*18660*/  BSYNC B1 ;  /* 0x0000000000017941 */ /* 0x000fea0003800000 */
.L_x_386:
        /* <DEDUP_REMOVED lines=13> */
.L_x_389:
[----:B------:R-:W-:Y:S05]  /*18740*/  BSYNC B1 ;  /* 0x0000000000017941 */ /* 0x000fea0003800000 */
.L_x_388:
        /* <DEDUP_REMOVED lines=13> */
.L_x_391:
[----:B------:R-:W-:Y:S05]  /*18820*/  BSYNC B1 ;  /* 0x0000000000017941 */ /* 0x000fea0003800000 */
.L_x_390:
        /* <DEDUP_REMOVED lines=13> */
.L_x_393:
[----:B------:R-:W-:Y:S05]  /*18900*/  BSYNC B1 ;  /* 0x0000000000017941 */ /* 0x000fea0003800000 */
.L_x_392:
        /* <DEDUP_REMOVED lines=13> */
.L_x_395:
[----:B------:R-:W-:Y:S05]  /*189e0*/  BSYNC B1 ;  /* 0x0000000000017941 */ /* 0x000fea0003800000 */
.L_x_394:
        /* <DEDUP_REMOVED lines=13> */
.L_x_397:
[----:B------:R-:W-:Y:S05]  /*18ac0*/  BSYNC B1 ;  /* 0x0000000000017941 */ /* 0x000fea0003800000 */
.L_x_396:
        /* <DEDUP_REMOVED lines=13> */
.L_x_399:
[----:B------:R-:W-:Y:S05]  /*18ba0*/  BSYNC B1 ;  /* 0x0000000000017941 */ /* 0x000fea0003800000 */
.L_x_398:
        /* <DEDUP_REMOVED lines=13> */
.L_x_401:
[----:B------:R-:W-:Y:S05]  /*18c80*/  BSYNC B1 ;  /* 0x0000000000017941 */ /* 0x000fea0003800000 */
.L_x_400:
        /* <DEDUP_REMOVED lines=13> */
.L_x_403:
[----:B------:R-:W-:Y:S05]  /*18d60*/  BSYNC B1 ;  /* 0x0000000000017941 */ /* 0x000fea0003800000 */
.L_x_402:
        /* <DEDUP_REMOVED lines=13> */
.L_x_405:
[----:B------:R-:W-:Y:S05]  /*18e40*/  BSYNC B1 ;  /* 0x0000000000017941 */ /* 0x000fea0003800000 */
.L_x_404:
        /* <DEDUP_REMOVED lines=13> */
.L_x_407:
[----:B------:R-:W-:Y:S05]  /*18f20*/  BSYNC B1 ;  /* 0x0000000000017941 */ /* 0x000fea0003800000 */
.L_x_406:
        /* <DEDUP_REMOVED lines=13> */
.L_x_409:
[----:B------:R-:W-:Y:S05]  /*19000*/  BSYNC B1 ;  /* 0x0000000000017941 */ /* 0x000fea0003800000 */
.L_x_408:
        /* <DEDUP_REMOVED lines=13> */
.L_x_411:
[----:B------:R-:W-:Y:S05]  /*190e0*/  BSYNC B1 ;  /* 0x0000000000017941 */ /* 0x000fea0003800000 */
.L_x_410:
        /* <DEDUP_REMOVED lines=13> */
.L_x_413:
[----:B------:R-:W-:Y:S05]  /*191c0*/  BSYNC B1 ;  /* 0x0000000000017941 */ /* 0x000fea0003800000 */
.L_x_412:
        /* <DEDUP_REMOVED lines=13> */
.L_x_415:
[----:B------:R-:W-:Y:S05]  /*192a0*/  BSYNC B1 ;  /* 0x0000000000017941 */ /* 0x000fea0003800000 */
.L_x_414:
        /* <DEDUP_REMOVED lines=13> */
.L_x_417:
[----:B------:R-:W-:Y:S05]  /*19380*/  BSYNC B1 ;  /* 0x0000000000017941 */ /* 0x000fea0003800000 */
.L_x_416:
        /* <DEDUP_REMOVED lines=13> */
.L_x_419:
[----:B------:R-:W-:Y:S05]  /*19460*/  BSYNC B1 ;  /* 0x0000000000017941 */ /* 0x000fea0003800000 */
.L_x_418:
        /* <DEDUP_REMOVED lines=13> */
.L_x_421:
[----:B------:R-:W-:Y:S05]  /*19540*/  BSYNC B1 ;  /* 0x0000000000017941 */ /* 0x000fea0003800000 */
.L_x_420:
        /* <DEDUP_REMOVED lines=13> */
.L_x_423:
[----:B------:R-:W-:Y:S05]  /*19620*/  BSYNC B1 ;  /* 0x0000000000017941 */ /* 0x000fea0003800000 */
.L_x_422:
        /* <DEDUP_REMOVED lines=13> */
.L_x_425:
[----:B------:R-:W-:Y:S05]  /*19700*/  BSYNC B1 ;  /* 0x0000000000017941 */ /* 0x000fea0003800000 */
.L_x_424:
        /* <DEDUP_REMOVED lines=13> */
.L_x_427:
[----:B------:R-:W-:Y:S05]  /*197e0*/  BSYNC B1 ;  /* 0x0000000000017941 */ /* 0x000fea0003800000 */
.L_x_426:
        /* <DEDUP_REMOVED lines=13> */
.L_x_429:
[----:B------:R-:W-:Y:S05]  /*198c0*/  BSYNC B1 ;  /* 0x0000000000017941 */ /* 0x000fea0003800000 */
.L_x_428:
        /* <DEDUP_REMOVED lines=13> */
.L_x_431:
[----:B------:R-:W-:Y:S05]  /*199a0*/  BSYNC B1 ;  /* 0x0000000000017941 */ /* 0x000fea0003800000 */
.L_x_430:
        /* <DEDUP_REMOVED lines=13> */
.L_x_433:
[----:B------:R-:W-:Y:S05]  /*19a80*/  BSYNC B1 ;  /* 0x0000000000017941 */ /* 0x000fea0003800000 */
.L_x_432:
        /* <DEDUP_REMOVED lines=13> */
.L_x_435:
[----:B------:R-:W-:Y:S05]  /*19b60*/  BSYNC B1 ;  /* 0x0000000000017941 */ /* 0x000fea0003800000 */
.L_x_434:
        /* <DEDUP_REMOVED lines=13> */
.L_x_437:
[----:B------:R-:W-:Y:S05]  /*19c40*/  BSYNC B1 ;  /* 0x0000000000017941 */ /* 0x000fea0003800000 */
.L_x_436:
        /* <DEDUP_REMOVED lines=13> */
.L_x_439:
[----:B------:R-:W-:Y:S05]  /*19d20*/  BSYNC B1 ;  /* 0x0000000000017941 */ /* 0x000fea0003800000 */
.L_x_438:
        /* <DEDUP_REMOVED lines=13> */
.L_x_441:
[----:B------:R-:W-:Y:S05]  /*19e00*/  BSYNC B1 ;  /* 0x0000000000017941 */ /* 0x000fea0003800000 */
.L_x_440:
        /* <DEDUP_REMOVED lines=13> */
.L_x_443:
[----:B------:R-:W-:Y:S05]  /*19ee0*/  BSYNC B1 ;  /* 0x0000000000017941 */ /* 0x000fea0003800000 */
.L_x_442:
        /* <DEDUP_REMOVED lines=13> */
.L_x_445:
[----:B------:R-:W-:Y:S05]  /*19fc0*/  BSYNC B1 ;  /* 0x0000000000017941 */ /* 0x000fea0003800000 */
.L_x_444:
        /* <DEDUP_REMOVED lines=13> */
.L_x_447:
[----:B------:R-:W-:Y:S05]  /*1a0a0*/  BSYNC B1 ;  /* 0x0000000000017941 */ /* 0x000fea0003800000 */
.L_x_446:
        /* <DEDUP_REMOVED lines=13> */
.L_x_449:
[----:B------:R-:W-:Y:S05]  /*1a180*/  BSYNC B1 ;  /* 0x0000000000017941 */ /* 0x000fea0003800000 */
.L_x_448:
        /* <DEDUP_REMOVED lines=13> */
.L_x_451:
[----:B------:R-:W-:Y:S05]  /*1a260*/  BSYNC B1 ;  /* 0x0000000000017941 */ /* 0x000fea0003800000 */
.L_x_450:
        /* <DEDUP_REMOVED lines=13> */
.L_x_453:
[----:B------:R-:W-:Y:S05]  /*1a340*/  BSYNC B1 ;  /* 0x0000000000017941 */ /* 0x000fea0003800000 */
.L_x_452:
        /* <DEDUP_REMOVED lines=13> */
.L_x_455:
[----:B------:R-:W-:Y:S05]  /*1a420*/  BSYNC B1 ;  /* 0x0000000000017941 */ /* 0x000fea0003800000 */
.L_x_454:
        /* <DEDUP_REMOVED lines=13> */
.L_x_457:
[----:B------:R-:W-:Y:S05]  /*1a500*/  BSYNC B1 ;  /* 0x0000000000017941 */ /* 0x000fea0003800000 */
.L_x_456:
        /* <DEDUP_REMOVED lines=13> */
.L_x_459:
[----:B------:R-:W-:Y:S05]  /*1a5e0*/  BSYNC B1 ;  /* 0x0000000000017941 */ /* 0x000fea0003800000 */
.L_x_458:
        /* <DEDUP_REMOVED lines=13> */
.L_x_461:
[----:B------:R-:W-:Y:S05]  /*1a6c0*/  BSYNC B1 ;  /* 0x0000000000017941 */ /* 0x000fea0003800000 */
.L_x_460:
        /* <DEDUP_REMOVED lines=13> */
.L_x_463:
[----:B------:R-:W-:Y:S05]  /*1a7a0*/  BSYNC B1 ;  /* 0x0000000000017941 */ /* 0x000fea0003800000 */
.L_x_462:
        /* <DEDUP_REMOVED lines=13> */
.L_x_465:
[----:B------:R-:W-:Y:S05]  /*1a880*/  BSYNC B1 ;  /* 0x0000000000017941 */ /* 0x000fea0003800000 */
.L_x_464:
        /* <DEDUP_REMOVED lines=13> */
.L_x_467:
[----:B------:R-:W-:Y:S05]  /*1a960*/  BSYNC B1 ;  /* 0x0000000000017941 */ /* 0x000fea0003800000 */
.L_x_466:
        /* <DEDUP_REMOVED lines=13> */
.L_x_469:
[----:B------:R-:W-:Y:S05]  /*1aa40*/  BSYNC B1 ;  /* 0x0000000000017941 */ /* 0x000fea0003800000 */
.L_x_468:
        /* <DEDUP_REMOVED lines=13> */
.L_x_471:
[----:B------:R-:W-:Y:S05]  /*1ab20*/  BSYNC B1 ;  /* 0x0000000000017941 */ /* 0x000fea0003800000 */
.L_x_470:
        /* <DEDUP_REMOVED lines=13> */
.L_x_473:
[----:B------:R-:W-:Y:S05]  /*1ac00*/  BSYNC B1 ;  /* 0x0000000000017941 */ /* 0x000fea0003800000 */
.L_x_472:
        /* <DEDUP_REMOVED lines=13> */
.L_x_475:
[----:B------:R-:W-:Y:S05]  /*1ace0*/  BSYNC B1 ;  /* 0x0000000000017941 */ /* 0x000fea0003800000 */
.L_x_474:
        /* <DEDUP_REMOVED lines=13> */
.L_x_477:
[----:B------:R-:W-:Y:S05]  /*1adc0*/  BSYNC B1 ;  /* 0x0000000000017941 */ /* 0x000fea0003800000 */
.L_x_476:
        /* <DEDUP_REMOVED lines=13> */
.L_x_479:
[----:B------:R-:W-:Y:S05]  /*1aea0*/  BSYNC B1 ;  /* 0x0000000000017941 */ /* 0x000fea0003800000 */
.L_x_478:
        /* <DEDUP_REMOVED lines=13> */
.L_x_481:
[----:B------:R-:W-:Y:S05]  /*1af80*/  BSYNC B1 ;  /* 0x0000000000017941 */ /* 0x000fea0003800000 */
.L_x_480:
        /* <DEDUP_REMOVED lines=13> */
.L_x_483:
[----:B------:R-:W-:Y:S05]  /*1b060*/  BSYNC B1 ;  /* 0x0000000000017941 */ /* 0x000fea0003800000 */
.L_x_482:
        /* <DEDUP_REMOVED lines=13> */
.L_x_485:
[----:B------:R-:W-:Y:S05]  /*1b140*/  BSYNC B1 ;  /* 0x0000000000017941 */ /* 0x000fea0003800000 */
.L_x_484:
        /* <DEDUP_REMOVED lines=13> */
.L_x_487:
[----:B------:R-:W-:Y:S05]  /*1b220*/  BSYNC B1 ;  /* 0x0000000000017941 */ /* 0x000fea0003800000 */
.L_x_486:
        /* <DEDUP_REMOVED lines=13> */
.L_x_489:
[----:B------:R-:W-:Y:S05]  /*1b300*/  BSYNC B1 ;  /* 0x0000000000017941 */ /* 0x000fea0003800000 */
.L_x_488:
        /* <DEDUP_REMOVED lines=13> */
.L_x_491:
[----:B------:R-:W-:Y:S05]  /*1b3e0*/  BSYNC B1 ;  /* 0x0000000000017941 */ /* 0x000fea0003800000 */
.L_x_490:
        /* <DEDUP_REMOVED lines=13> */
.L_x_493:
[----:B------:R-:W-:Y:S05]  /*1b4c0*/  BSYNC B1 ;  /* 0x0000000000017941 */ /* 0x000fea0003800000 */
.L_x_492:
        /* <DEDUP_REMOVED lines=13> */
.L_x_495:
[----:B------:R-:W-:Y:S05]  /*1b5a0*/  BSYNC B1 ;  /* 0x0000000000017941 */ /* 0x000fea0003800000 */
.L_x_494:
        /* <DEDUP_REMOVED lines=13> */
.L_x_497:
[----:B------:R-:W-:Y:S05]  /*1b680*/  BSYNC B1 ;  /* 0x0000000000017941 */ /* 0x000fea0003800000 */
.L_x_496:
        /* <DEDUP_REMOVED lines=13> */
.L_x_499:
[----:B------:R-:W-:Y:S05]  /*1b760*/  BSYNC B1 ;  /* 0x0000000000017941 */ /* 0x000fea0003800000 */
.L_x_498:
        /* <DEDUP_REMOVED lines=13> */
.L_x_501:
[----:B------:R-:W-:Y:S05]  /*1b840*/  BSYNC B1 ;  /* 0x0000000000017941 */ /* 0x000fea0003800000 */
.L_x_500:
        /* <DEDUP_REMOVED lines=13> */
.L_x_503:
[----:B------:R-:W-:Y:S05]  /*1b920*/  BSYNC B1 ;  /* 0x0000000000017941 */ /* 0x000fea0003800000 */
.L_x_502:
        /* <DEDUP_REMOVED lines=13> */
.L_x_505:
[----:B------:R-:W-:Y:S05]  /*1ba00*/  BSYNC B1 ;  /* 0x0000000000017941 */ /* 0x000fea0003800000 */
.L_x_504:
        /* <DEDUP_REMOVED lines=13> */
.L_x_507:
[----:B------:R-:W-:Y:S05]  /*1bae0*/  BSYNC B1 ;  /* 0x0000000000017941 */ /* 0x000fea0003800000 */
.L_x_506:
        /* <DEDUP_REMOVED lines=13> */
.L_x_509:
[----:B------:R-:W-:Y:S05]  /*1bbc0*/  BSYNC B1 ;  /* 0x0000000000017941 */ /* 0x000fea0003800000 */
.L_x_508:
        /* <DEDUP_REMOVED lines=13> */
.L_x_511:
[----:B------:R-:W-:Y:S05]  /*1bca0*/  BSYNC B1 ;  /* 0x0000000000017941 */ /* 0x000fea0003800000 */
.L_x_510:
        /* <DEDUP_REMOVED lines=13> */
.L_x_513:
[----:B------:R-:W-:Y:S05]  /*1bd80*/  BSYNC B1 ;  /* 0x0000000000017941 */ /* 0x000fea0003800000 */
.L_x_512:
        /* <DEDUP_REMOVED lines=13> */
.L_x_515:
[----:B------:R-:W-:Y:S05]  /*1be60*/  BSYNC B1 ;  /* 0x0000000000017941 */ /* 0x000fea0003800000 */
.L_x_514:
        /* <DEDUP_REMOVED lines=13> */
.L_x_517:
[----:B------:R-:W-:Y:S05]  /*1bf40*/  BSYNC B1 ;  /* 0x0000000000017941 */ /* 0x000fea0003800000 */
.L_x_516:
        /* <DEDUP_REMOVED lines=13> */
.L_x_519:
[----:B------:R-:W-:Y:S05]  /*1c020*/  BSYNC B1 ;  /* 0x0000000000017941 */ /* 0x000fea0003800000 */
.L_x_518:
        /* <DEDUP_REMOVED lines=13> */
.L_x_521:
[----:B------:R-:W-:Y:S05]  /*1c100*/  BSYNC B1 ;  /* 0x0000000000017941 */ /* 0x000fea0003800000 */
.L_x_520:
        /* <DEDUP_REMOVED lines=13> */
.L_x_523:
[----:B------:R-:W-:Y:S05]  /*1c1e0*/  BSYNC B1 ;  /* 0x0000000000017941 */ /* 0x000fea0003800000 */
.L_x_522:
        /* <DEDUP_REMOVED lines=13> */
.L_x_525:
[----:B------:R-:W-:Y:S05]  /*1c2c0*/  BSYNC B1 ;  /* 0x0000000000017941 */ /* 0x000fea0003800000 */
.L_x_524:
        /* <DEDUP_REMOVED lines=13> */
.L_x_527:
[----:B------:R-:W-:Y:S05]  /*1c3a0*/  BSYNC B1 ;  /* 0x0000000000017941 */ /* 0x000fea0003800000 */
.L_x_526:
        /* <DEDUP_REMOVED lines=13> */
.L_x_529:
[----:B------:R-:W-:Y:S05]  /*1c480*/  BSYNC B1 ;  /* 0x0000000000017941 */ /* 0x000fea0003800000 */
.L_x_528:
        /* <DEDUP_REMOVED lines=13> */
.L_x_531:
[----:B------:R-:W-:Y:S05]  /*1c560*/  BSYNC B1 ;  /* 0x0000000000017941 */ /* 0x000fea0003800000 */
.L_x_530:
        /* <DEDUP_REMOVED lines=13> */
.L_x_533:
[----:B------:R-:W-:Y:S05]  /*1c640*/  BSYNC B1 ;  /* 0x0000000000017941 */ /* 0x000fea0003800000 */
.L_x_532:
        /* <DEDUP_REMOVED lines=13> */
.L_x_535:
[----:B------:R-:W-:Y:S05]  /*1c720*/  BSYNC B1 ;  /* 0x0000000000017941 */ /* 0x000fea0003800000 */
.L_x_534:
        /* <DEDUP_REMOVED lines=13> */
.L_x_537:
[----:B------:R-:W-:Y:S05]  /*1c800*/  BSYNC B1 ;  /* 0x0000000000017941 */ /* 0x000fea0003800000 */
.L_x_536:
        /* <DEDUP_REMOVED lines=13> */
.L_x_539:
[----:B------:R-:W-:Y:S05]  /*1c8e0*/  BSYNC B1 ;  /* 0x0000000000017941 */ /* 0x000fea0003800000 */
.L_x_538:
        /* <DEDUP_REMOVED lines=13> */
.L_x_541:
[----:B------:R-:W-:Y:S05]  /*1c9c0*/  BSYNC B1 ;  /* 0x0000000000017941 */ /* 0x000fea0003800000 */
.L_x_540:
[----:B--234-:R-:W2:Y:S01]  /*1c9d0*/  LDL.LU R3, [R1+0x44c] ;  /* 0x00044c0001037983 */ /* 0x01cea20000300800 */
        /* <DEDUP_REMOVED lines=12> */
.L_x_543:
[----:B------:R-:W-:Y:S05]  /*1caa0*/  BSYNC B1 ;  /* 0x0000000000017941 */ /* 0x000fea0003800000 */
.L_x_542:
[----:B--2---:R-:W2:Y:S01]  /*1cab0*/  LDL.LU R3, [R1+0x450] ;  /* 0x0004500001037983 */ /* 0x004ea20000300800 */
        /* <DEDUP_REMOVED lines=12> */
.L_x_545:
[----:B------:R-:W-:Y:S05]  /*1cb80*/  BSYNC B1 ;  /* 0x0000000000017941 */ /* 0x000fea0003800000 */
.L_x_544:
[----:B------:R-:W-:Y:S05]  /*1cb90*/  @P1 BRA `(.L_x_546) ;  /* 0x00000048008c1947 */ /* 0x000fea0003800000 */
[----:B------:R-:W2:Y:S01]  /*1cba0*/  LDL.LU R2, [R1+0x454] ;  /* 0x0004540001027983 */ /* 0x000ea20000300800 */
[----:B-----5:R-:W-:-:S04]  /*1cbb0*/  LOP3.LUT R0, R0, 0xff, RZ, 0xc0, !PT ;  /* 0x000000ff00007812 */ /* 0x020fc800078ec0ff */
[----:B------:R-:W-:-:S05]  /*1cbc0*/  F2FP.F16.E4M3.UNPACK_B R0, R0 ;  /* 0x00000000ff00723e */ /* 0x000fca00020006ff */
[----:B------:R-:W-:-:S05]  /*1cbd0*/  HADD2.F32 R0, -RZ, R0.H0_H0 ;  /* 0x20000000ff007230 */ /* 0x000fca0000004100 */
[----:B------:R-:W-:-:S04]  /*1cbe0*/  FMUL R0, R0, UR23 ;  /* 0x0000001700007c20 */ /* 0x000fc80008400000 */
[----:B--2---:R-:W-:-:S05]  /*1cbf0*/  FFMA R0, R2, UR22, R0 ;  /* 0x0000001602007c23 */ /* 0x004fca0008000000 */
[----:B------:R-:W-:-:S05]  /*1cc00*/  F2FP.SATFINITE.E4M3.F32.PACK_AB_MERGE_C R3, RZ, R0, RZ ;  /* 0x00000000ff03723e */ /* 0x000fca00048070ff */
[----:B------:R2:W-:Y:S01]  /*1cc10*/  STG.E.U8 desc[UR20][R26.64+0xf9], R3 ;  /* 0x0000f9031a007986 */ /* 0x0005e2000c101114 */
[----:B------:R-:W-:Y:S05]  /*1cc20*/  BRA `(.L_x_546) ;  /* 0x0000004800687947 */ /* 0x000fea0003800000 */
.L_x_33:
[----:B------:R-:W-:Y:S01]  /*1cc30*/  ISETP.GE.AND P3, PT, R32, 0x1, PT ;  /* 0x000000012000780c */ /* 0x000fe20003f66270 */
[----:B------:R-:W-:Y:S01]  /*1cc40*/  FMUL R4, R4, UR22 ;  /* 0x0000001604047c20 */ /* 0x000fe20008400000 */
[----:B------:R-:W2:Y:S02]  /*1cc50*/  LDL.LU R35, [R1+0x200] ;  /* 0x0002000001237983 */ /* 0x000ea40000300800 */
[----:B------:R-:W-:Y:S02]  /*1cc60*/  ISETP.LT.OR P0, PT, R0, 0x1, !P3 ;  /* 0x000000010000780c */ /* 0x000fe40005f01670 */
[----:B------:R-:W-:Y:S01]  /*1cc70*/  F2FP.SATFINITE.E4M3.F32.PACK_AB_MERGE_C R4, RZ, R4, RZ ;  /* 0x00000004ff04723e */ /* 0x000fe200048070ff */
[----:B------:R-:W-:Y:S01]  /*1cc80*/  FMUL R5, R5, UR22 ;  /* 0x0000001605057c20 */ /* 0x000fe20008400000 */
[----:B------:R-:W-:Y:S01]  /*1cc90*/  ISETP.GE.AND P2, PT, R32, 0x9, PT ;  /* 0x000000092000780c */ /* 0x000fe20003f46270 */
[----:B------:R-:W-:Y:S01]  /*1cca0*/  FMUL R6, R6, UR22 ;  /* 0x0000001606067c20 */ /* 0x000fe20008400000 */
[----:B------:R-:W-:Y:S01]  /*1ccb0*/  FMUL R7, R7, UR22 ;  /* 0x0000001607077c20 */ /* 0x000fe20008400000 */
[----:B------:R-:W-:Y:S01]  /*1ccc0*/  ISETP.LT.OR P1, PT, R0, 0x9, !P3 ;  /* 0x000000090000780c */ /* 0x000fe20005f21670 */
[----:B------:R-:W-:Y:S01]  /*1ccd0*/  FMUL R8, R8, UR22 ;  /* 0x0000001608087c20 */ /* 0x000fe20008400000 */
[----:B------:R-:W-:Y:S01]  /*1cce0*/  FMUL R9, R9, UR22 ;  /* 0x0000001609097c20 */ /* 0x000fe20008400000 */
[----:B------:R-:W-:Y:S01]  /*1ccf0*/  FMUL R10, R10, UR22 ;  /* 0x000000160a0a7c20 */ /* 0x000fe20008400000 */
[----:B------:R-:W-:Y:S01]  /*1cd00*/  FMUL R11, R11, UR22 ;  /* 0x000000160b0b7c20 */ /* 0x000fe20008400000 */
[----:B------:R-:W-:Y:S01]  /*1cd10*/  FMUL R12, R12, UR22 ;  /* 0x000000160c0c7c20 */ /* 0x000fe20008400000 */
[----:B------:R-:W-:Y:S01]  /*1cd20*/  @!P0 STG.E.U8 desc[UR20][R2.64], R4 ;  /* 0x0000000402008986 */ /* 0x000fe2000c101114 */
[----:B------:R-:W-:-:S02]  /*1cd30*/  ISETP.LT.OR P0, PT, R0, 0x2, !P3 ;  /* 0x000000020000780c */ /* 0x000fc40005f01670 */
[----:B------:R-:W-:Y:S01]  /*1cd40*/  F2FP.SATFINITE.E4M3.F32.PACK_AB_MERGE_C R5, RZ, R5, RZ ;  /* 0x00000005ff05723e */ /* 0x000fe200048070ff */
[----:B------:R-:W-:Y:S01]  /*1cd50*/  FMUL R13, R13, UR22 ;  /* 0x000000160d0d7c20 */ /* 0x000fe20008400000 */
[----:B------:R-:W-:Y:S01]  /*1cd60*/  F2FP.SATFINITE.E4M3.F32.PACK_AB_MERGE_C R6, RZ, R6, RZ ;  /* 0x00000006ff06723e */ /* 0x000fe200048070ff */
[----:B------:R-:W-:Y:S01]  /*1cd70*/  FMUL R14, R14, UR22 ;  /* 0x000000160e0e7c20 */ /* 0x000fe20008400000 */
[----:B------:R-:W-:Y:S01]  /*1cd80*/  FMUL R15, R15, UR22 ;  /* 0x000000160f0f7c20 */ /* 0x000fe20008400000 */
[----:B------:R-:W-:Y:S01]  /*1cd90*/  FMUL R16, R16, UR22 ;  /* 0x0000001610107c20 */ /* 0x000fe20008400000 */
[----:B------:R-:W-:Y:S01]  /*1cda0*/  FMUL R17, R17, UR22 ;  /* 0x0000001611117c20 */ /* 0x000fe20008400000 */
[----:B------:R-:W-:Y:S01]  /*1cdb0*/  FMUL R18, R18, UR22 ;  /* 0x0000001612127c20 */ /* 0x000fe20008400000 */
[----:B------:R-:W-:Y:S01]  /*1cdc0*/  FMUL R19, R19, UR22 ;  /* 0x0000001613137c20 */ /* 0x000fe20008400000 */
[----:B------:R-:W-:Y:S01]  /*1cdd0*/  FMUL R20, R20, UR22 ;  /* 0x0000001614147c20 */ /* 0x000fe20008400000 */
[----:B------:R-:W-:Y:S01]  /*1cde0*/  FMUL R21, R21, UR22 ;  /* 0x0000001615157c20 */ /* 0x000fe20008400000 */
[----:B------:R0:W-:Y:S01]  /*1cdf0*/  @!P0 STG.E.U8 desc[UR20][R2.64+0x1], R5 ;  /* 0x0000010502008986 */ /* 0x0001e2000c101114 */
[----:B------:R-:W-:-:S02]  /*1ce00*/  ISETP.LT.OR P0, PT, R0, 0x1, !P2 ;  /* 0x000000010000780c */ /* 0x000fc40005701670 */
[----:B------:R-:W-:Y:S01]  /*1ce10*/  F2FP.SATFINITE.E4M3.F32.PACK_AB_MERGE_C R7, RZ, R7, RZ ;  /* 0x00000007ff07723e */ /* 0x000fe200048070ff */
[----:B------:R-:W4:Y:S01]  /*1ce20*/  LDL.LU R34, [R1+0x204] ;  /* 0x0002040001227983 */ /* 0x000f220000300800 */
[----:B------:R-:W-:Y:S02]  /*1ce30*/  F2FP.SATFINITE.E4M3.F32.PACK_AB_MERGE_C R8, RZ, R8, RZ ;  /* 0x00000008ff08723e */ /* 0x000fe400048070ff */
[----:B------:R-:W-:Y:S01]  /*1ce40*/  F2FP.SATFINITE.E4M3.F32.PACK_AB_MERGE_C R9, RZ, R9, RZ ;  /* 0x00000009ff09723e */ /* 0x000fe200048070ff */
[----:B------:R-:W5:Y:S01]  /*1ce50*/  LDL.LU R38, [R1+0x208] ;  /* 0x0002080001267983 */ /* 0x000f620000300800 */
[----:B------:R-:W-:Y:S02]  /*1ce60*/  ISETP.LT.OR P5, PT, R0, 0xa, !P2 ;  /* 0x0000000a0000780c */ /* 0x000fe400057a1670 */
[----:B------:R-:W-:Y:S01]  /*1ce70*/  F2FP.SATFINITE.E4M3.F32.PACK_AB_MERGE_C R10, RZ, R10, RZ ;  /* 0x0000000aff0a723e */ /* 0x000fe200048070ff */
[----:B------:R-:W-:Y:S01]  /*1ce80*/  FMUL R22, R22, UR22 ;  /* 0x0000001616167c20 */ /* 0x000fe20008400000 */
[----:B------:R-:W-:Y:S01]  /*1ce90*/  F2FP.SATFINITE.E4M3.F32.PACK_AB_MERGE_C R11, RZ, R11, RZ ;  /* 0x0000000bff0b723e */ /* 0x000fe200048070ff */
[----:B------:R-:W-:Y:S01]  /*1cea0*/  @!P0 STG.E.U8 desc[UR20][R24.64], R6 ;  /* 0x0000000618008986 */ /* 0x000fe2000c101114 */
[----:B------:R-:W-:-:S02]  /*1ceb0*/  ISETP.LT.OR P0, PT, R0, 0x2, !P2 ;  /* 0x000000020000780c */ /* 0x000fc40005701670 */
[----:B------:R-:W-:Y:S01]  /*1cec0*/  F2FP.SATFINITE.E4M3.F32.PACK_AB_MERGE_C R12, RZ, R12, RZ ;  /* 0x0000000cff0c723e */ /* 0x000fe200048070ff */
[----:B------:R-:W3:Y:S01]  /*1ced0*/  LDL.LU R37, [R1+0x20c] ;  /* 0x00020c0001257983 */ /* 0x000ee20000300800 */
[----:B------:R-:W-:Y:S02]  /*1cee0*/  F2FP.SATFINITE.E4M3.F32.PACK_AB_MERGE_C R13, RZ, R13, RZ ;  /* 0x0000000dff0d723e */ /* 0x000fe400048070ff */
[----:B------:R-:W-:Y:S01]  /*1cef0*/  F2FP.SATFINITE.E4M3.F32.PACK_AB_MERGE_C R14, RZ, R14, RZ ;  /* 0x0000000eff0e723e */ /* 0x000fe200048070ff */
[----:B------:R-:W-:Y:S01]  /*1cf00*/  FMUL R23, R23, UR22 ;  /* 0x0000001617177c20 */ /* 0x000fe20008400000 */
[----:B------:R-:W-:Y:S01]  /*1cf10*/  F2FP.SATFINITE.E4M3.F32.PACK_AB_MERGE_C R15, RZ, R15, RZ ;  /* 0x0000000fff0f723e */ /* 0x000fe200048070ff */
[----:B------:R-:W4:Y:S04]  /*1cf20*/  LDL.LU R33, [R1+0x210] ;  /* 0x0002100001217983 */ /* 0x000f280000300800 */
[----:B------:R1:W-:Y:S01]  /*1cf30*/  @!P0 STG.E.U8 desc[UR20][R24.64+0x1], R7 ;  /* 0x0000010718008986 */ /* 0x0003e2000c101114 */
[----:B------:R-:W-:-:S03]  /*1cf40*/  ISETP.LT.OR P0, PT, R0, 0xa, !P3 ;  /* 0x0000000a0000780c */ /* 0x000fc60005f01670 */
[----:B------:R-:W-:Y:S01]  /*1cf50*/  @!P1 STG.E.U8 desc[UR20][R2.64+0x8], R8 ;  /* 0x0000080802009986 */ /* 0x000fe2000c101114 */
[----:B------:R-:W-:Y:S02]  /*1cf60*/  ISETP.LT.OR P1, PT, R0, 0x9, !P2 ;  /* 0x000000090000780c */ /* 0x000fe40005721670 */
[----:B------:R-:W-:Y:S01]  /*1cf70*/  F2FP.SATFINITE.E4M3.F32.PACK_AB_MERGE_C R16, RZ, R16, RZ ;  /* 0x00000010ff10723e */ /* 0x000fe200048070ff */
[----:B------:R-:W-:Y:S01]  /*1cf80*/  FMUL R152, R152, UR22 ;  /* 0x0000001698987c20 */ /* 0x000fe20008400000 */
[----:B------:R-:W-:Y:S01]  /*1cf90*/  F2FP.SATFINITE.E4M3.F32.PACK_AB_MERGE_C R17, RZ, R17, RZ ;  /* 0x00000011ff11723e */ /* 0x000fe200048070ff */
[----:B------:R-:W3:Y:S04]  /*1cfa0*/  LDL.LU R31, [R1+0x214] ;  /* 0x00021400011f7983 */ /* 0x000ee80000300800 */
[----:B------:R-:W-:Y:S01]  /*1cfb0*/  @!P0 STG.E.U8 desc[UR20][R2.64+0x9], R9 ;  /* 0x0000090902008986 */ /* 0x000fe2000c101114 */
[----:B------:R-:W-:-:S03]  /*1cfc0*/  ISETP.LT.OR P0, PT, R0, 0x11, !P3 ;  /* 0x000000110000780c */ /* 0x000fc60005f01670 */
[----:B------:R-:W-:Y:S01]  /*1cfd0*/  @!P1 STG.E.U8 desc[UR20][R24.64+0x8], R10 ;  /* 0x0000080a18009986 */ /* 0x000fe2000c101114 */
[----:B------:R-:W-:-:S03]  /*1cfe0*/  ISETP.LT.OR P1, PT, R0, 0x12, !P3 ;  /* 0x000000120000780c */ /* 0x000fc60005f21670 */
[----:B------:R-:W-:Y:S01]  /*1cff0*/  @!P5 STG.E.U8 desc[UR20][R24.64+0x9], R11 ;  /* 0x0000090b1800d986 */ /* 0x000fe2000c101114 */
[C---:B------:R-:W-:Y:S02]  /*1d000*/  ISETP.LT.OR P5, PT, R0.reuse, 0x11, !P2 ;  /* 0x000000110000780c */ /* 0x040fe400057a1670 */
[----:B------:R-:W-:Y:S01]  /*1d010*/  F2FP.SATFINITE.E4M3.F32.PACK_AB_MERGE_C R18, RZ, R18, RZ ;  /* 0x00000012ff12723e */ /* 0x000fe200048070ff */
[----:B------:R-:W3:Y:S01]  /*1d020*/  LDL.LU R30, [R1+0x218] ;  /* 0x00021800011e7983 */ /* 0x000ee20000300800 */
[----:B------:R-:W-:Y:S01]  /*1d030*/  F2FP.SATFINITE.E4M3.F32.PACK_AB_MERGE_C R19, RZ, R19, RZ ;  /* 0x00000013ff13723e */ /* 0x000fe200048070ff */
[----:B------:R-:W-:Y:S01]  /*1d040*/  FMUL R153, R153, UR22 ;  /* 0x0000001699997c20 */ /* 0x000fe20008400000 */
[----:B------:R-:W-:Y:S01]  /*1d050*/  F2FP.SATFINITE.E4M3.F32.PACK_AB_MERGE_C R20, RZ, R20, RZ ;  /* 0x00000014ff14723e */ /* 0x000fe200048070ff */
[----:B------:R-:W-:Y:S01]  /*1d060*/  @!P0 STG.E.U8 desc[UR20][R2.64+0x10], R12 ;  /* 0x0000100c02008986 */ /* 0x000fe2000c101114 */
[----:B------:R-:W-:Y:S01]  /*1d070*/  ISETP.LT.OR P0, PT, R0, 0x12, !P2 ;  /* 0x000000120000780c */ /* 0x000fe20005701670 */
[----:B------:R-:W-:Y:S01]  /*1d080*/  FMUL R154, R154, UR22 ;  /* 0x000000169a9a7c20 */ /* 0x000fe20008400000 */
[----:B------:R-:W-:Y:S01]  /*1d090*/  F2FP.SATFINITE.E4M3.F32.PACK_AB_MERGE_C R21, RZ, R21, RZ ;  /* 0x00000015ff15723e */ /* 0x000fe200048070ff */
[----:B------:R-:W-:Y:S01]  /*1d0a0*/  @!P1 STG.E.U8 desc[UR20][R2.64+0x11], R13 ;  /* 0x0000110d02009986 */ /* 0x000fe2000c101114 */
[C---:B------:R-:W-:Y:S01]  /*1d0b0*/  ISETP.LT.OR P1, PT, R0.reuse, 0x19, !P3 ;  /* 0x000000190000780c */ /* 0x040fe20005f21670 */
[----:B------:R-:W-:Y:S01]  /*1d0c0*/  FMUL R155, R155, UR22 ;  /* 0x000000169b9b7c20 */ /* 0x000fe20008400000 */
[----:B------:R-:W-:Y:S01]  /*1d0d0*/  F2FP.SATFINITE.E4M3.F32.PACK_AB_MERGE_C R22, RZ, R22, RZ ;  /* 0x00000016ff16723e */ /* 0x000fe200048070ff */
[----:B------:R-:W-:Y:S01]  /*1d0e0*/  @!P5 STG.E.U8 desc[UR20][R24.64+0x10], R14 ;  /* 0x0000100e1800d986 */ /* 0x000fe2000c101114 */
[----:B------:R-:W-:Y:S01]  /*1d0f0*/  ISETP.LT.OR P5, PT, R0, 0x1a, !P3 ;  /* 0x0000001a0000780c */ /* 0x000fe20005fa1670 */
[----:B------:R-:W-:Y:S01]  /*1d100*/  FMUL R156, R156, UR22 ;  /* 0x000000169c9c7c20 */ /* 0x000fe20008400000 */
[----:B------:R-:W-:Y:S01]  /*1d110*/  F2FP.SATFINITE.E4M3.F32.PACK_AB_MERGE_C R23, RZ, R23, RZ ;  /* 0x00000017ff17723e */ /* 0x000fe200048070ff */
[----:B------:R-:W-:Y:S01]  /*1d120*/  FMUL R157, R157, UR22 ;  /* 0x000000169d9d7c20 */ /* 0x000fe20008400000 */
[----:B------:R-:W-:Y:S01]  /*1d130*/  F2FP.SATFINITE.E4M3.F32.PACK_AB_MERGE_C R152, RZ, R152, RZ ;  /* 0x00000098ff98723e */ /* 0x000fe200048070ff */
[----:B------:R-:W-:Y:S01]  /*1d140*/  @!P0 STG.E.U8 desc[UR20][R24.64+0x11], R15 ;  /* 0x0000110f18008986 */ /* 0x000fe2000c101114 */
[----:B------:R-:W-:Y:S01]  /*1d150*/  ISETP.LT.OR P0, PT, R0, 0x19, !P2 ;  /* 0x000000190000780c */ /* 0x000fe20005701670 */
[----:B------:R-:W-:Y:S01]  /*1d160*/  FMUL R158, R158, UR22 ;  /* 0x000000169e9e7c20 */ /* 0x000fe20008400000 */
[C---:B------:R-:W-:Y:S01]  /*1d170*/  ISETP.LT.OR P6, PT, R0.reuse, 0x2a, !P2 ;  /* 0x0000002a0000780c */ /* 0x040fe200057c1670 */
        /* <DEDUP_REMOVED lines=57> */
[----:B0-----:R-:W-:Y:S01]  /*1d510*/  F2FP.SATFINITE.E4M3.F32.PACK_AB_MERGE_C R5, RZ, R168, RZ ;  /* 0x000000a8ff05723e */ /* 0x001fe200048070ff */
[----:B------:R-:W-:Y:S01]  /*1d520*/  @!P1 STG.E.U8 desc[UR20][R2.64+0x31], R157 ;  /* 0x0000319d02009986 */ /* 0x000fe2000c101114 */
[C---:B------:R-:W-:Y:S01]  /*1d530*/  ISETP.LT.OR P1, PT, R0.reuse, 0x3a, !P3 ;  /* 0x0000003a0000780c */ /* 0x040fe20005f21670 */
[----:B------:R-:W-:Y:S01]  /*1d540*/  FMUL R175, R175, UR22 ;  /* 0x00000016afaf7c20 */ /* 0x000fe20008400000 */
[----:B------:R-:W-:Y:S01]  /*1d550*/  F2FP.SATFINITE.E4M3.F32.PACK_AB_MERGE_C R169, RZ, R169, RZ ;  /* 0x000000a9ffa9723e */ /* 0x000fe200048070ff */
[----:B------:R-:W-:Y:S01]  /*1d560*/  @!P5 STG.E.U8 desc[UR20][R24.64+0x30], R158 ;  /* 0x0000309e1800d986 */ /* 0x000fe2000c101114 */
[----:B------:R-:W-:Y:S01]  /*1d570*/  ISETP.LT.OR P5, PT, R0, 0x39, !P2 ;  /* 0x000000390000780c */ /* 0x000fe200057a1670 */
[----:B------:R-:W-:Y:S01]  /*1d580*/  FMUL R176, R176, UR22 ;  /* 0x00000016b0b07c20 */ /* 0x000fe20008400000 */
[----:B-1----:R-:W-:Y:S01]  /*1d590*/  F2FP.SATFINITE.E4M3.F32.PACK_AB_MERGE_C R7, RZ, R170, RZ ;  /* 0x000000aaff07723e */ /* 0x002fe200048070ff */
        /* <DEDUP_REMOVED lines=23> */
[----:B------:R-:W-:Y:S01]  /*1d710*/  FMUL R183, R183, UR22 ;  /* 0x00000016b7b77c20 */ /* 0x000fe20008400000 */
        /* <DEDUP_REMOVED lines=12> */
[----:B------:R0:W-:Y:S01]  /*1d7e0*/  @!P0 STG.E.U8 desc[UR20][R2.64+0x48], R5 ;  /* 0x0000480502008986 */ /* 0x0001e2000c101114 */
[----:B------:R-:W-:Y:S01]  /*1d7f0*/  ISETP.LT.OR P0, PT, R0, 0x51, !P3 ;  /* 0x000000510000780c */ /* 0x000fe20005f01670 */
[----:B------:R-:W-:Y:S01]  /*1d800*/  FMUL R188, R188, UR22 ;  /* 0x00000016bcbc7c20 */ /* 0x000fe20008400000 */
[----:B------:R-:W-:Y:S01]  /*1d810*/  F2FP.SATFINITE.E4M3.F32.PACK_AB_MERGE_C R185, RZ, R185, RZ ;  /* 0x000000b9ffb9723e */ /* 0x000fe200048070ff */
[----:B------:R-:W-:Y:S01]  /*1d820*/  @!P1 STG.E.U8 desc[UR20][R2.64+0x49], R169 ;  /* 0x000049a902009986 */ /* 0x000fe2000c101114 */
[C---:B------:R-:W-:Y:S01]  /*1d830*/  ISETP.LT.OR P1, PT, R0.reuse, 0x52, !P3 ;  /* 0x000000520000780c */ /* 0x040fe20005f21670 */
[----:B------:R-:W-:Y:S01]  /*1d840*/  FMUL R189, R189, UR22 ;  /* 0x00000016bdbd7c20 */ /* 0x000fe20008400000 */
[----:B------:R-:W-:Y:S01]  /*1d850*/  F2FP.SATFINITE.E4M3.F32.PACK_AB_MERGE_C R187, RZ, R187, RZ ;  /* 0x000000bbffbb723e */ /* 0x000fe200048070ff */
[----:B------:R1:W-:Y:S01]  /*1d860*/  @!P5 STG.E.U8 desc[UR20][R24.64+0x48], R7 ;  /* 0x000048071800d986 */ /* 0x0003e2000c101114 */
[----:B------:R-:W-:Y:S01]  /*1d870*/  ISETP.LT.OR P5, PT, R0, 0x51, !P2 ;  /* 0x000000510000780c */ /* 0x000fe200057a1670 */
[----:B------:R-:W-:Y:S01]  /*1d880*/  FMUL R190, R190, UR22 ;  /* 0x00000016bebe7c20 */ /* 0x000fe20008400000 */
[----:B------:R-:W-:Y:S01]  /*1d890*/  FMUL R191, R191, UR22 ;  /* 0x00000016bfbf7c20 */ /* 0x000fe20008400000 */
[----:B0-----:R-:W-:Y:S01]  /*1d8a0*/  F2FP.SATFINITE.E4M3.F32.PACK_AB_MERGE_C R5, RZ, R172, RZ ;  /* 0x000000acff05723e */ /* 0x001fe200048070ff */
[----:B------:R-:W-:Y:S01]  /*1d8b0*/  @!P6 STG.E.U8 desc[UR20][R24.64+0x49], R171 ;  /* 0x000049ab1800e986 */ /* 0x000fe2000c101114 */
[----:B------:R-:W-:Y:S01]  /*1d8c0*/  ISETP.LT.OR P6, PT, R0, 0x52, !P2 ;  /* 0x000000520000780c */ /* 0x000fe200057c1670 */
[----:B------:R-:W-:Y:S01]  /*1d8d0*/  FMUL R192, R192, UR22 ;  /* 0x00000016c0c07c20 */ /* 0x000fe20008400000 */
[----:B------:R-:W-:Y:S01]  /*1d8e0*/  F2FP.SATFINITE.E4M3.F32.PACK_AB_MERGE_C R189, RZ, R189, RZ ;  /* 0x000000bdffbd723e */ /* 0x000fe200048070ff */
[----:B------:R0:W-:Y:S01]  /*1d8f0*/  @!P0 STG.E.U8 desc[UR20][R2.64+0x50], R5 ;  /* 0x0000500502008986 */ /* 0x0001e2000c101114 */
[C---:B------:R-:W-:Y:S01]  /*1d900*/  ISETP.LT.OR P0, PT, R0.reuse, 0x59, !P3 ;  /* 0x000000590000780c */ /* 0x040fe20005f01670 */
[----:B------:R-:W-:Y:S01]  /*1d910*/  FMUL R193, R193, UR22 ;  /* 0x00000016c1c17c20 */ /* 0x000fe20008400000 */
[----:B-1----:R-:W-:Y:S01]  /*1d920*/  F2FP.SATFINITE.E4M3.F32.PACK_AB_MERGE_C R7, RZ, R174, RZ ;  /* 0x000000aeff07723e */ /* 0x002fe200048070ff */
[----:B------:R-:W-:Y:S01]  /*1d930*/  @!P1 STG.E.U8 desc[UR20][R2.64+0x51], R173 ;  /* 0x000051ad02009986 */ /* 0x000fe2000c101114 */
[----:B------:R-:W-:Y:S01]  /*1d940*/  ISETP.LT.OR P1, PT, R0, 0x5a, !P3 ;  /* 0x0000005a0000780c */ /* 0x000fe20005f21670 */
        /* <DEDUP_REMOVED lines=8> */
[C---:B------:R-:W-:Y:S01]  /*1d9d0*/  ISETP.LT.OR P6, PT, R0.reuse, 0x5a, !P2 ;  /* 0x0000005a0000780c */ /* 0x040fe200057c1670 */
[----:B------:R-:W-:Y:S01]  /*1d9e0*/  FMUL R197, R197, UR22 ;  /* 0x00000016c5c57c20 */ /* 0x000fe20008400000 */
[----:B------:R-:W-:Y:S01]  /*1d9f0*/  F2FP.SATFINITE.E4M3.F32.PACK_AB_MERGE_C R193, RZ, R193, RZ ;  /* 0x000000c1ffc1723e */ /* 0x000fe200048070ff */
[----:B------:R0:W-:Y:S01]  /*1da00*/  @!P0 STG.E.U8 desc[UR20][R2.64+0x58], R5 ;  /* 0x0000580502008986 */ /* 0x0001e2000c101114 */
[----:B------:R-:W-:Y:S01]  /*1da10*/  ISETP.LT.OR P0, PT, R0, 0x61, !P3 ;  /* 0x000000610000780c */ /* 0x000fe20005f01670 */
[----:B------:R-:W-:Y:S01]  /*1da20*/  FMUL R198, R198, UR22 ;  /* 0x00000016c6c67c20 */ /* 0x000fe20008400000 */
[----:B-1----:R-:W-:Y:S01]  /*1da30*/  F2FP.SATFINITE.E4M3.F32.PACK_AB_MERGE_C R7, RZ, R178, RZ ;  /* 0x000000b2ff07723e */ /* 0x002fe200048070ff */
[----:B------:R-:W-:Y:S01]  /*1da40*/  @!P1 STG.E.U8 desc[UR20][R2.64+0x59], R177 ;  /* 0x000059b102009986 */ /* 0x000fe2000c101114 */
[C---:B------:R-:W-:Y:S01]  /*1da50*/  ISETP.LT.OR P1, PT, R0.reuse, 0x62, !P3 ;  /* 0x000000620000780c */ /* 0x040fe20005f21670 */
[----:B------:R-:W-:Y:S01]  /*1da60*/  FMUL R199, R199, UR22 ;  /* 0x00000016c7c77c20 */ /* 0x000fe20008400000 */
[----:B------:R-:W-:Y:S01]  /*1da70*/  F2FP.SATFINITE.E4M3.F32.PACK_AB_MERGE_C R195, RZ, R195, RZ ;  /* 0x000000c3ffc3723e */ /* 0x000fe200048070ff */
[----:B------:R1:W-:Y:S01]  /*1da80*/  @!P5 STG.E.U8 desc[UR20][R24.64+0x58], R7 ;  /* 0x000058071800d986 */ /* 0x0003e2000c101114 */
[----:B------:R-:W-:Y:S01]  /*1da90*/  ISETP.LT.OR P5, PT, R0, 0x61, !P2 ;  /* 0x000000610000780c */ /* 0x000fe200057a1670 */
[----:B------:R-:W-:Y:S01]  /*1daa0*/  FMUL R200, R200, UR22 ;  /* 0x00000016c8c87c20 */ /* 0x000fe20008400000 */
[----:B------:R-:W-:Y:S01]  /*1dab0*/  F2FP.SATFINITE.E4M3.F32.PACK_AB_MERGE_C R197, RZ, R197, RZ ;  /* 0x000000c5ffc5723e */ /* 0x000fe200048070ff */
[----:B------:R-:W-:Y:S01]  /*1dac0*/  @!P6 STG.E.U8 desc[UR20][R24.64+0x59], R179 ;  /* 0x000059b31800e986 */ /* 0x000fe2000c101114 */
[----:B0-----:R-:W-:Y:S01]  /*1dad0*/  F2FP.SATFINITE.E4M3.F32.PACK_AB_MERGE_C R5, RZ, R180, RZ ;  /* 0x000000b4ff05723e */ /* 0x001fe200048070ff */
[----:B------:R-:W-:Y:S01]  /*1dae0*/  FMUL R201, R201, UR22 ;  /* 0x00000016c9c97c20 */ /* 0x000fe20008400000 */
        /* <DEDUP_REMOVED lines=20> */
[----:B------:R-:W-:Y:S01]  /*1dc30*/  FMUL R208, R208, UR22 ;  /* 0x00000016d0d07c20 */ /* 0x000fe20008400000 */
        /* <DEDUP_REMOVED lines=96> */
[----:B--2---:R-:W-:Y:S01]  /*1e240*/  FMUL R4, R35, UR22 ;  /* 0x0000001623047c20 */ /* 0x004fe20008400000 */
[----:B------:R-:W-:Y:S01]  /*1e250*/  FMUL R236, R236, UR22 ;  /* 0x00000016ecec7c20 */ /* 0x000fe20008400000 */
[----:B------:R1:W-:Y:S01]  /*1e260*/  @!P5 STG.E.U8 desc[UR20][R24.64+0x90], R7 ;  /* 0x000090071800d986 */ /* 0x0003e2000c101114 */
[----:B------:R-:W-:Y:S01]  /*1e270*/  ISETP.LT.OR P5, PT, R0, 0x99, !P2 ;  /* 0x000000990000780c */ /* 0x000fe200057a1670 */
[----:B------:R-:W-:Y:S01]  /*1e280*/  FMUL R237, R237, UR22 ;  /* 0x00000016eded7c20 */ /* 0x000fe20008400000 */
[----:B------:R-:W-:Y:S01]  /*1e290*/  F2FP.SATFINITE.E4M3.F32.PACK_AB_MERGE_C R233, RZ, R233, RZ ;  /* 0x000000e9ffe9723e */ /* 0x000fe200048070ff */
[----:B------:R-:W-:Y:S01]  /*1e2a0*/  @!P6 STG.E.U8 desc[UR20][R24.64+0x91], R207 ;  /* 0x000091cf1800e986 */ /* 0x000fe2000c101114 */
[----:B0-----:R-:W-:-:S02]  /*1e2b0*/  F2FP.SATFINITE.E4M3.F32.PACK_AB_MERGE_C R5, RZ, R208, RZ ;  /* 0x000000d0ff05723e */ /* 0x001fc400048070ff */
[----:B------:R-:W-:Y:S01]  /*1e2c0*/  ISETP.LT.OR P6, PT, R0, 0x9a, !P2 ;  /* 0x0000009a0000780c */ /* 0x000fe200057c1670 */
[----:B------:R-:W2:Y:S01]  /*1e2d0*/  LDL.LU R36, [R1+0x21c] ;  /* 0x00021c0001247983 */ /* 0x000ea20000300800 */
[----:B------:R-:W-:-:S03]  /*1e2e0*/  F2FP.SATFINITE.E4M3.F32.PACK_AB_MERGE_C R235, RZ, R235, RZ ;  /* 0x000000ebffeb723e */ /* 0x000fc600048070ff */
[----:B------:R0:W-:Y:S01]  /*1e2f0*/  @!P0 STG.E.U8 desc[UR20][R2.64+0x98], R5 ;  /* 0x0000980502008986 */ /* 0x0001e2000c101114 */
[C---:B------:R-:W-:Y:S02]  /*1e300*/  ISETP.LT.OR P0, PT, R0.reuse, 0xa1, !P3 ;  /* 0x000000a10000780c */ /* 0x040fe40005f01670 */
[----:B-1----:R-:W-:Y:S01]  /*1e310*/  F2FP.SATFINITE.E4M3.F32.PACK_AB_MERGE_C R7, RZ, R210, RZ ;  /* 0x000000d2ff07723e */ /* 0x002fe200048070ff */
[----:B------:R-:W-:Y:S01]  /*1e320*/  @!P1 STG.E.U8 desc[UR20][R2.64+0x99], R209 ;  /* 0x000099d102009986 */ /* 0x000fe2000c101114 */
[----:B------:R-:W-:-:S03]  /*1e330*/  ISETP.LT.OR P1, PT, R0, 0xa2, !P3 ;  /* 0x000000a20000780c */ /* 0x000fc60005f21670 */
[----:B------:R1:W-:Y:S01]  /*1e340*/  @!P5 STG.E.U8 desc[UR20][R24.64+0x98], R7 ;  /* 0x000098071800d986 */ /* 0x0003e2000c101114 */
[C---:B------:R-:W-:Y:S02]  /*1e350*/  ISETP.LT.OR P5, PT, R0.reuse, 0xa1, !P2 ;  /* 0x000000a10000780c */ /* 0x040fe400057a1670 */
[----:B0-----:R-:W-:Y:S01]  /*1e360*/  F2FP.SATFINITE.E4M3.F32.PACK_AB_MERGE_C R5, RZ, R212, RZ ;  /* 0x000000d4ff05723e */ /* 0x001fe200048070ff */
[----:B------:R-:W-:Y:S01]  /*1e370*/  @!P6 STG.E.U8 desc[UR20][R24.64+0x99], R211 ;  /* 0x000099d31800e986 */ /* 0x000fe2000c101114 */
[----:B------:R-:W-:-:S03]  /*1e380*/  ISETP.LT.OR P6, PT, R0, 0xa2, !P2 ;  /* 0x000000a20000780c */ /* 0x000fc600057c1670 */
        /* <DEDUP_REMOVED lines=51> */
[----:B------:R-:W-:Y:S02]  /*1e6c0*/  ISETP.LT.OR P0, PT, R0, 0xd1, !P3 ;  /* 0x000000d10000780c */ /* 0x000fe40005f01670 */
[----:B-1----:R-:W-:Y:S01]  /*1e6d0*/  F2FP.SATFINITE.E4M3.F32.PACK_AB_MERGE_C R7, RZ, R234, RZ ;  /* 0x000000eaff07723e */ /* 0x002fe200048070ff */
[----:B------:R-:W2:Y:S01]  /*1e6e0*/  LDL.LU R35, [R1+0x220] ;  /* 0x0002200001237983 */ /* 0x000ea20000300800 */
[----:B------:R-:W-:Y:S01]  /*1e6f0*/  F2FP.SATFINITE.E4M3.F32.PACK_AB_MERGE_C R9, RZ, R236, RZ ;  /* 0x000000ecff09723e */ /* 0x000fe200048070ff */
[----:B----4-:R-:W-:Y:S01]  /*1e700*/  FMUL R6, R33, UR22 ;  /* 0x0000001621067c20 */ /* 0x010fe20008400000 */
[----:B------:R-:W-:Y:S01]  /*1e710*/  F2FP.SATFINITE.E4M3.F32.PACK_AB_MERGE_C R11, RZ, R4, RZ ;  /* 0x00000004ff0b723e */ /* 0x000fe200048070ff */
[----:B------:R-:W-:Y:S01]  /*1e720*/  @!P1 STG.E.U8 desc[UR20][R2.64+0xc9], R233 ;  /* 0x0000c9e902009986 */ /* 0x000fe2000c101114 */
[----:B0-----:R-:W-:Y:S01]  /*1e730*/  FMUL R5, R34, UR22 ;  /* 0x0000001622057c20 */ /* 0x001fe20008400000 */
[----:B-----5:R-:W-:-:S02]  /*1e740*/  FMUL R4, R38, UR22 ;  /* 0x0000001626047c20 */ /* 0x020fc40008400000 */
[----:B------:R-:W4:Y:S01]  /*1e750*/  LDL.LU R34, [R1+0x224] ;  /* 0x0002240001227983 */ /* 0x000f220000300800 */
[----:B------:R-:W-:-:S03]  /*1e760*/  ISETP.LT.OR P1, PT, R0, 0xd2, !P3 ;  /* 0x000000d20000780c */ /* 0x000fc60005f21670 */
[----:B------:R-:W5:Y:S04]  /*1e770*/  LDL.LU R33, [R1+0x228] ;  /* 0x0002280001217983 */ /* 0x000f680000300800 */
[----:B------:R3:W-:Y:S01]  /*1e780*/  @!P5 STG.E.U8 desc[UR20][R24.64+0xc8], R7 ;  /* 0x0000c8071800d986 */ /* 0x0007e2000c101114 */
[----:B------:R-:W-:-:S03]  /*1e790*/  ISETP.LT.OR P5, PT, R0, 0xd1, !P2 ;  /* 0x000000d10000780c */ /* 0x000fc600057a1670 */
[----:B------:R-:W-:Y:S01]  /*1e7a0*/  @!P6 STG.E.U8 desc[UR20][R24.64+0xc9], R235 ;  /* 0x0000c9eb1800e986 */ /* 0x000fe2000c101114 */
[----:B------:R-:W-:-:S03]  /*1e7b0*/  ISETP.LT.OR P6, PT, R0, 0xd2, !P2 ;  /* 0x000000d20000780c */ /* 0x000fc600057c1670 */
[----:B------:R0:W-:Y:S01]  /*1e7c0*/  @!P0 STG.E.U8 desc[UR20][R2.64+0xd0], R9 ;  /* 0x0000d00902008986 */ /* 0x0001e2000c101114 */
[----:B---3--:R-:W-:-:S03]  /*1e7d0*/  FMUL R7, R31, UR22 ;  /* 0x000000161f077c20 */ /* 0x008fc60008400000 */
[----:B------:R-:W3:Y:S04]  /*1e7e0*/  LDL.LU R31, [R1+0x22c] ;  /* 0x00022c00011f7983 */ /* 0x000ee80000300800 */
[----:B------:R-:W3:Y:S01]  /*1e7f0*/  LDL.LU R38, [R1+0x230] ;  /* 0x0002300001267983 */ /* 0x000ee20000300800 */
[----:B0-----:R-:W-:Y:S01]  /*1e800*/  F2FP.SATFINITE.E4M3.F32.PACK_AB_MERGE_C R9, RZ, R4, RZ ;  /* 0x00000004ff09723e */ /* 0x001fe200048070ff */
[----:B------:R-:W-:Y:S02]  /*1e810*/  FMUL R4, R30, UR22 ;  /* 0x000000161e047c20 */ /* 0x000fe40008400000 */
[----:B------:R-:W3:Y:S01]  /*1e820*/  LDL.LU R30, [R1+0x234] ;  /* 0x00023400011e7983 */ /* 0x000ee20000300800 */
[----:B------:R-:W-:Y:S02]  /*1e830*/  F2FP.SATFINITE.E4M3.F32.PACK_AB_MERGE_C R237, RZ, R237, RZ ;  /* 0x000000edffed723e */ /* 0x000fe400048070ff */
[----:B------:R-:W-:Y:S01]  /*1e840*/  F2FP.SATFINITE.E4M3.F32.PACK_AB_MERGE_C R13, RZ, R5, RZ ;  /* 0x00000005ff0d723e */ /* 0x000fe200048070ff */
[----:B------:R-:W-:Y:S01]  /*1e850*/  FMUL R5, R37, UR22 ;  /* 0x0000001625057c20 */ /* 0x000fe20008400000 */
[----:B------:R-:W-:Y:S01]  /*1e860*/  ISETP.LT.OR P0, PT, R0, 0xd9, !P3 ;  /* 0x000000d90000780c */ /* 0x000fe20005f01670 */
[----:B------:R-:W3:Y:S01]  /*1e870*/  LDL.LU R37, [R1+0x238] ;  /* 0x0002380001257983 */ /* 0x000ee20000300800 */
[----:B------:R-:W-:-:S03]  /*1e880*/  F2FP.SATFINITE.E4M3.F32.PACK_AB_MERGE_C R15, RZ, R6, RZ ;  /* 0x00000006ff0f723e */ /* 0x000fc600048070ff */
[----:B------:R-:W-:Y:S01]  /*1e890*/  @!P1 STG.E.U8 desc[UR20][R2.64+0xd1], R237 ;  /* 0x0000d1ed02009986 */ /* 0x000fe2000c101114 */
[----:B------:R-:W-:-:S03]  /*1e8a0*/  ISETP.LT.OR P1, PT, R0, 0xda, !P3 ;  /* 0x000000da0000780c */ /* 0x000fc60005f21670 */
[----:B------:R0:W-:Y:S01]  /*1e8b0*/  @!P5 STG.E.U8 desc[UR20][R24.64+0xd0], R11 ;  /* 0x0000d00b1800d986 */ /* 0x0001e2000c101114 */
[----:B------:R-:W-:-:S03]  /*1e8c0*/  ISETP.LT.OR P5, PT, R0, 0xd9, !P2 ;  /* 0x000000d90000780c */ /* 0x000fc600057a1670 */
[----:B------:R1:W-:Y:S01]  /*1e8d0*/  @!P6 STG.E.U8 desc[UR20][R24.64+0xd1], R13 ;  /* 0x0000d10d1800e986 */ /* 0x0003e2000c101114 */
[----:B0-----:R-:W-:Y:S02]  /*1e8e0*/  F2FP.SATFINITE.E4M3.F32.PACK_AB_MERGE_C R11, RZ, R5, RZ ;  /* 0x00000005ff0b723e */ /* 0x001fe400048070ff */
[----:B-1----:R-:W-:Y:S01]  /*1e8f0*/  F2FP.SATFINITE.E4M3.F32.PACK_AB_MERGE_C R13, RZ, R7, RZ ;  /* 0x00000007ff0d723e */ /* 0x002fe200048070ff */
[----:B------:R0:W-:Y:S04]  /*1e900*/  @!P0 STG.E.U8 desc[UR20][R2.64+0xd8], R9 ;  /* 0x0000d80902008986 */ /* 0x0001e8000c101114 */
[----:B------:R1:W-:Y:S01]  /*1e910*/  @!P1 STG.E.U8 desc[UR20][R2.64+0xd9], R11 ;  /* 0x0000d90b02009986 */ /* 0x0003e2000c101114 */
[----:B0-----:R-:W-:-:S03]  /*1e920*/  F2FP.SATFINITE.E4M3.F32.PACK_AB_MERGE_C R9, RZ, R4, RZ ;  /* 0x00000004ff09723e */ /* 0x001fc600048070ff */
[----:B------:R0:W-:Y:S01]  /*1e930*/  @!P5 STG.E.U8 desc[UR20][R24.64+0xd8], R15 ;  /* 0x0000d80f1800d986 */ /* 0x0001e2000c101114 */
[----:B--2---:R-:W-:-:S03]  /*1e940*/  FMUL R5, R36, UR22 ;  /* 0x0000001624057c20 */ /* 0x004fc60008400000 */
[----:B------:R-:W2:Y:S02]  /*1e950*/  LDL.LU R36, [R1+0x23c] ;  /* 0x00023c0001247983 */ /* 0x000ea40000300800 */
[----:B-1----:R-:W-:Y:S01]  /*1e960*/  F2FP.SATFINITE.E4M3.F32.PACK_AB_MERGE_C R11, RZ, R5, RZ ;  /* 0x00000005ff0b723e */ /* 0x002fe200048070ff */
[----:B------:R-:W-:Y:S02]  /*1e970*/  FMUL R6, R35, UR22 ;  /* 0x0000001623067c20 */ /* 0x000fe40008400000 */
[----:B------:R-:W2:Y:S01]  /*1e980*/  LDL.LU R35, [R1+0x240] ;  /* 0x0002400001237983 */ /* 0x000ea20000300800 */
[----:B----4-:R-:W-:-:S03]  /*1e990*/  FMUL R7, R34, UR22 ;  /* 0x0000001622077c20 */ /* 0x010fc60008400000 */
[----:B------:R-:W4:Y:S01]  /*1e9a0*/  LDL.LU R34, [R1+0x244] ;  /* 0x0002440001227983 */ /* 0x000f220000300800 */
[----:B-----5:R-:W-:-:S03]  /*1e9b0*/  FMUL R4, R33, UR22 ;  /* 0x0000001621047c20 */ /* 0x020fc60008400000 */
[----:B------:R-:W5:Y:S01]  /*1e9c0*/  LDL.LU R33, [R1+0x248] ;  /* 0x0002480001217983 */ /* 0x000f620000300800 */
[----:B0-----:R-:W-:Y:S01]  /*1e9d0*/  F2FP.SATFINITE.E4M3.F32.PACK_AB_MERGE_C R15, RZ, R6, RZ ;  /* 0x00000006ff0f723e */ /* 0x001fe200048070ff */
[----:B---3--:R-:W-:Y:S02]  /*1e9e0*/  FMUL R5, R31, UR22 ;  /* 0x000000161f057c20 */ /* 0x008fe40008400000 */
[----:B------:R-:W3:Y:S01]  /*1e9f0*/  LDL.LU R31, [R1+0x24c] ;  /* 0x00024c00011f7983 */ /* 0x000ee20000300800 */
[----:B------:R-:W-:-:S03]  /*1ea00*/  FMUL R6, R30, UR22 ;  /* 0x000000161e067c20 */ /* 0x000fc60008400000 */
[----:B------:R-:W3:Y:S01]  /*1ea10*/  LDL.LU R30, [R1+0x250] ;  /* 0x00025000011e7983 */ /* 0x000ee20000300800 */
[C---:B------:R-:W-:Y:S02]  /*1ea20*/  ISETP.LT.OR P6, PT, R0.reuse, 0xda, !P2 ;  /* 0x000000da0000780c */ /* 0x040fe400057c1670 */
[C---:B------:R-:W-:Y:S02]  /*1ea30*/  ISETP.LT.OR P5, PT, R0.reuse, 0xe1, !P3 ;  /* 0x000000e10000780c */ /* 0x040fe40005fa1670 */
[C---:B------:R-:W-:Y:S02]  /*1ea40*/  ISETP.LT.OR P0, PT, R0.reuse, 0xe1, !P2 ;  /* 0x000000e10000780c */ /* 0x040fe40005701670 */
[----:B------:R-:W-:-:S07]  /*1ea50*/  ISETP.LT.OR P1, PT, R0, 0xe2, !P2 ;  /* 0x000000e20000780c */ /* 0x000fce0005721670 */
[----:B------:R0:W-:Y:S01]  /*1ea60*/  @!P6 STG.E.U8 desc[UR20][R24.64+0xd9], R13 ;  /* 0x0000d90d1800e986 */ /* 0x0001e2000c101114 */
[C---:B------:R-:W-:Y:S02]  /*1ea70*/  ISETP.LT.OR P6, PT, R0.reuse, 0xe2, !P3 ;  /* 0x000000e20000780c */ /* 0x040fe40005fc1670 */
[----:B------:R-:W-:Y:S01]  /*1ea80*/  F2FP.SATFINITE.E4M3.F32.PACK_AB_MERGE_C R7, RZ, R7, RZ ;  /* 0x00000007ff07723e */ /* 0x000fe200048070ff */
[----:B------:R1:W-:Y:S01]  /*1ea90*/  @!P5 STG.E.U8 desc[UR20][R2.64+0xe0], R9 ;  /* 0x0000e0090200d986 */ /* 0x0003e2000c101114 */
[----:B------:R-:W-:Y:S02]  /*1eaa0*/  ISETP.LT.OR P5, PT, R0, 0xea, !P2 ;  /* 0x000000ea0000780c */ /* 0x000fe400057a1670 */
[----:B0-----:R-:W-:Y:S01]  /*1eab0*/  F2FP.SATFINITE.E4M3.F32.PACK_AB_MERGE_C R13, RZ, R4, RZ ;  /* 0x00000004ff0d723e */ /* 0x001fe200048070ff */
[----:B------:R-:W-:-:S06]  /*1eac0*/  FMUL R4, R38, UR22 ;  /* 0x0000001626047c20 */ /* 0x000fcc0008400000 */
[----:B------:R-:W-:Y:S01]  /*1ead0*/  @!P6 STG.E.U8 desc[UR20][R2.64+0xe1], R11 ;  /* 0x0000e10b0200e986 */ /* 0x000fe2000c101114 */
[----:B------:R-:W-:-:S03]  /*1eae0*/  ISETP.LT.OR P6, PT, R0, 0xe9, !P3 ;  /* 0x000000e90000780c */ /* 0x000fc60005fc1670 */
[----:B------:R-:W-:Y:S01]  /*1eaf0*/  @!P0 STG.E.U8 desc[UR20][R24.64+0xe0], R15 ;  /* 0x0000e00f18008986 */ /* 0x000fe2000c101114 */
[----:B------:R-:W-:-:S03]  /*1eb00*/  ISETP.LT.OR P0, PT, R0, 0xea, !P3 ;  /* 0x000000ea0000780c */ /* 0x000fc60005f01670 */
[----:B------:R0:W-:Y:S04]  /*1eb10*/  @!P1 STG.E.U8 desc[UR20][R24.64+0xe1], R7 ;  /* 0x0000e10718009986 */ /* 0x0001e8000c101114 */
[----:B------:R-:W3:Y:S01]  /*1eb20*/  LDL.LU R38, [R1+0x254] ;  /* 0x0002540001267983 */ /* 0x000ee20000300800 */
[----:B-1----:R-:W-:Y:S02]  /*1eb30*/  F2FP.SATFINITE.E4M3.F32.PACK_AB_MERGE_C R9, RZ, R5, RZ ;  /* 0x00000005ff09723e */ /* 0x002fe400048070ff */
[----:B0-----:R-:W-:Y:S01]  /*1eb40*/  F2FP.SATFINITE.E4M3.F32.PACK_AB_MERGE_C R7, RZ, R4, RZ ;  /* 0x00000004ff07723e */ /* 0x001fe200048070ff */
[----:B------:R-:W-:Y:S02]  /*1eb50*/  FMUL R4, R37, UR22 ;  /* 0x0000001625047c20 */ /* 0x000fe40008400000 */
[----:B------:R-:W3:Y:S01]  /*1eb60*/  LDL.LU R37, [R1+0x258] ;  /* 0x0002580001257983 */ /* 0x000ee20000300800 */
[----:B------:R-:W-:-:S02]  /*1eb70*/  F2FP.SATFINITE.E4M3.F32.PACK_AB_MERGE_C R11, RZ, R6, RZ ;  /* 0x00000006ff0b723e */ /* 0x000fc400048070ff */
[----:B------:R-:W-:Y:S01]  /*1eb80*/  F2FP.SATFINITE.E4M3.F32.PACK_AB_MERGE_C R15, RZ, R4, RZ ;  /* 0x00000004ff0f723e */ /* 0x000fe200048070ff */
[----:B------:R-:W-:Y:S04]  /*1eb90*/  @!P6 STG.E.U8 desc[UR20][R2.64+0xe8], R13 ;  /* 0x0000e80d0200e986 */ /* 0x000fe8000c101114 */
[----:B------:R0:W-:Y:S04]  /*1eba0*/  @!P0 STG.E.U8 desc[UR20][R2.64+0xe9], R9 ;  /* 0x0000e90902008986 */ /* 0x0001e8000c101114 */
[----:B------:R1:W-:Y:S01]  /*1ebb0*/  @!P5 STG.E.U8 desc[UR20][R24.64+0xe9], R11 ;  /* 0x0000e90b1800d986 */ /* 0x0003e2000c101114 */
[----:B--2---:R-:W-:-:S03]  /*1ebc0*/  FMUL R5, R36, UR22 ;  /* 0x0000001624057c20 */ /* 0x004fc60008400000 */
[----:B------:R-:W2:Y:S02]  /*1ebd0*/  LDL.LU R36, [R1+0x25c] ;  /* 0x00025c0001247983 */ /* 0x000ea40000300800 */
[----:B0-----:R-:W-:Y:S01]  /*1ebe0*/  F2FP.SATFINITE.E4M3.F32.PACK_AB_MERGE_C R9, RZ, R5, RZ ;  /* 0x00000005ff09723e */ /* 0x001fe200048070ff */
[----:B------:R-:W-:Y:S02]  /*1ebf0*/  FMUL R6, R35, UR22 ;  /* 0x0000001623067c20 */ /* 0x000fe40008400000 */
[----:B------:R-:W2:Y:S01]  /*1ec00*/  LDL.LU R35, [R1+0x260] ;  /* 0x0002600001237983 */ /* 0x000ea20000300800 */
[----:B----4-:R-:W-:-:S03]  /*1ec10*/  FMUL R4, R34, UR22 ;  /* 0x0000001622047c20 */ /* 0x010fc60008400000 */
[----:B------:R-:W4:Y:S02]  /*1ec20*/  LDL.LU R34, [R1+0x264] ;  /* 0x0002640001227983 */ /* 0x000f240000300800 */
[----:B-1----:R-:W-:Y:S01]  /*1ec30*/  F2FP.SATFINITE.E4M3.F32.PACK_AB_MERGE_C R11, RZ, R4, RZ ;  /* 0x00000004ff0b723e */ /* 0x002fe200048070ff */
[----:B-----5:R-:W-:Y:S02]  /*1ec40*/  FMUL R4, R33, UR22 ;  /* 0x0000001621047c20 */ /* 0x020fe40008400000 */
[----:B------:R-:W5:Y:S03]  /*1ec50*/  LDL.LU R33, [R1+0x268] ;  /* 0x0002680001217983 */ /* 0x000f660000300800 */
[----:B------:R-:W-:Y:S01]  /*1ec60*/  F2FP.SATFINITE.E4M3.F32.PACK_AB_MERGE_C R13, RZ, R4, RZ ;  /* 0x00000004ff0d723e */ /* 0x000fe200048070ff */
        /* <DEDUP_REMOVED lines=9> */
[----:B------:R-:W-:-:S03]  /*1ed00*/  ISETP.LT.OR P1, PT, R0, 0xf1, !P2 ;  /* 0x000000f10000780c */ /* 0x000fc60005721670 */
[----:B------:R1:W-:Y:S01]  /*1ed10*/  @!P6 STG.E.U8 desc[UR20][R2.64+0xf0], R15 ;  /* 0x0000f00f0200e986 */ /* 0x0003e2000c101114 */
[C---:B------:R-:W-:Y:S02]  /*1ed20*/  ISETP.LT.OR P6, PT, R0.reuse, 0xf9, !P3 ;  /* 0x000000f90000780c */ /* 0x040fe40005fc1670 */
[----:B------:R-:W-:Y:S01]  /*1ed30*/  ISETP.LT.OR P3, PT, R0, 0xfa, !P3 ;  /* 0x000000fa0000780c */ /* 0x000fe20005f61670 */
[----:B------:R1:W-:Y:S01]  /*1ed40*/  @!P0 STG.E.U8 desc[UR20][R2.64+0xf1], R9 ;  /* 0x0000f10902008986 */ /* 0x0003e2000c101114 */
[----:B0-----:R-:W-:Y:S02]  /*1ed50*/  F2FP.SATFINITE.E4M3.F32.PACK_AB_MERGE_C R7, RZ, R6, RZ ;  /* 0x00000006ff07723e */ /* 0x001fe400048070ff */
[----:B-1----:R-:W-:Y:S02]  /*1ed60*/  F2FP.SATFINITE.E4M3.F32.PACK_AB_MERGE_C R15, RZ, R5, RZ ;  /* 0x00000005ff0f723e */ /* 0x002fe400048070ff */
[----:B------:R-:W-:Y:S01]  /*1ed70*/  F2FP.SATFINITE.E4M3.F32.PACK_AB_MERGE_C R9, RZ, R4, RZ ;  /* 0x00000004ff09723e */ /* 0x000fe200048070ff */
[----:B------:R-:W-:-:S02]  /*1ed80*/  FMUL R4, R38, UR22 ;  /* 0x0000001626047c20 */ /* 0x000fc40008400000 */
[----:B------:R-:W3:Y:S04]  /*1ed90*/  LDL.LU R38, [R1+0x274] ;  /* 0x0002740001267983 */ /* 0x000ee80000300800 */
[----:B------:R0:W-:Y:S01]  /*1eda0*/  @!P5 STG.E.U8 desc[UR20][R24.64+0xf1], R11 ;  /* 0x0000f10b1800d986 */ /* 0x0001e2000c101114 */
[----:B------:R-:W-:Y:S01]  /*1edb0*/  ISETP.LT.OR P5, PT, R0, 0xf9, !P2 ;  /* 0x000000f90000780c */ /* 0x000fe200057a1670 */
[----:B------:R-:W-:Y:S02]  /*1edc0*/  FMUL R5, R37, UR22 ;  /* 0x0000001625057c20 */ /* 0x000fe40008400000 */
[----:B------:R-:W3:Y:S04]  /*1edd0*/  LDL.LU R37, [R1+0x278] ;  /* 0x0002780001257983 */ /* 0x000ee80000300800 */
[----:B------:R1:W-:Y:S04]  /*1ede0*/  @!P1 STG.E.U8 desc[UR20][R24.64+0xf0], R7 ;  /* 0x0000f00718009986 */ /* 0x0003e8000c101114 */
[----:B------:R-:W-:Y:S04]  /*1edf0*/  @!P6 STG.E.U8 desc[UR20][R2.64+0xf8], R13 ;  /* 0x0000f80d0200e986 */ /* 0x000fe8000c101114 */
[----:B------:R4:W-:Y:S01]  /*1ee00*/  @!P3 STG.E.U8 desc[UR20][R2.64+0xf9], R15 ;  /* 0x0000f90f0200b986 */ /* 0x0009e2000c101114 */
[----:B0-----:R-:W-:-:S03]  /*1ee10*/  F2FP.SATFINITE.E4M3.F32.PACK_AB_MERGE_C R11, RZ, R4, RZ ;  /* 0x00000004ff0b723e */ /* 0x001fc600048070ff */
[----:B------:R0:W-:Y:S01]  /*1ee20*/  @!P5 STG.E.U8 desc[UR20][R24.64+0xf8], R9 ;  /* 0x0000f8091800d986 */ /* 0x0001e2000c101114 */
[----:B--2---:R-:W-:-:S03]  /*1ee30*/  FMUL R6, R36, UR22 ;  /* 0x0000001624067c20 */ /* 0x004fc60008400000 */
[----:B------:R-:W2:Y:S01]  /*1ee40*/  LDL.LU R36, [R1+0x27c] ;  /* 0x00027c0001247983 */ /* 0x000ea20000300800 */
[----:B-1----:R-:W-:-:S03]  /*1ee50*/  FMUL R7, R35, UR22 ;  /* 0x0000001623077c20 */ /* 0x002fc60008400000 */
        /* <DEDUP_REMOVED lines=10> */
[----:B------:R-:W-:Y:S02]  /*1ef00*/  ISETP.GE.AND P1, PT, R32, 0x81, PT ;  /* 0x000000812000780c */ /* 0x000fe40003f26270 */
[C---:B------:R-:W-:Y:S02]  /*1ef10*/  ISETP.LT.OR P2, PT, R0.reuse, 0xfa, !P2 ;  /* 0x000000fa0000780c */ /* 0x040fe40005741670 */
[C---:B------:R-:W-:Y:S02]  /*1ef20*/  ISETP.LT.OR P6, PT, R0.reuse, 0x1, !P1 ;  /* 0x000000010000780c */ /* 0x040fe40004fc1670 */
[----:B------:R-:W-:Y:S02]  /*1ef30*/  ISETP.LT.OR P3, PT, R0, 0x2, !P1 ;  /* 0x000000020000780c */ /* 0x000fe40004f61670 */
[----:B------:R-:W-:Y:S02]  /*1ef40*/  F2FP.SATFINITE.E4M3.F32.PACK_AB_MERGE_C R5, RZ, R5, RZ ;  /* 0x00000005ff05723e */ /* 0x000fe400048070ff */
[----:B------:R-:W-:-:S05]  /*1ef50*/  ISETP.GE.AND P0, PT, R32, 0x89, PT ;  /* 0x000000892000780c */ /* 0x000fca0003f06270 */
[----:B------:R-:W-:Y:S01]  /*1ef60*/  @!P2 STG.E.U8 desc[UR20][R24.64+0xf9], R11 ;  /* 0x0000f90b1800a986 */ /* 0x000fe2000c101114 */
[----:B------:R-:W-:-:S03]  /*1ef70*/  F2FP.SATFINITE.E4M3.F32.PACK_AB_MERGE_C R13, RZ, R6, RZ ;  /* 0x00000006ff0d723e */ /* 0x000fc600048070ff */
[----:B------:R0:W-:Y:S01]  /*1ef80*/  @!P6 STG.E.U8 desc[UR20][R28.64], R5 ;  /* 0x000000051c00e986 */ /* 0x0001e2000c101114 */
[C---:B------:R-:W-:Y:S02]  /*1ef90*/  ISETP.LT.OR P6, PT, R0.reuse, 0x2, !P0 ;  /* 0x000000020000780c */ /* 0x040fe400047c1670 */
[C---:B------:R-:W-:Y:S01]  /*1efa0*/  ISETP.LT.OR P5, PT, R0.reuse, 0x1, !P0 ;  /* 0x000000010000780c */ /* 0x040fe200047a1670 */
[----:B------:R1:W-:Y:S01]  /*1efb0*/  @!P3 STG.E.U8 desc[UR20][R28.64+0x1], R13 ;  /* 0x0000010d1c00b986 */ /* 0x0003e2000c101114 */
[----:B------:R-:W-:Y:S02]  /*1efc0*/  ISETP.LT.OR P2, PT, R0, 0xa, !P1 ;  /* 0x0000000a0000780c */ /* 0x000fe40004f41670 */
[----:B0-----:R-:W-:Y:S02]  /*1efd0*/  F2FP.SATFINITE.E4M3.F32.PACK_AB_MERGE_C R5, RZ, R3, RZ ;  /* 0x00000003ff05723e */ /* 0x001fe400048070ff */
[----:B-1----:R-:W-:Y:S01]  /*1efe0*/  F2FP.SATFINITE.E4M3.F32.PACK_AB_MERGE_C R13, RZ, R2, RZ ;  /* 0x00000002ff0d723e */ /* 0x002fe200048070ff */
[----:B------:R-:W-:-:S02]  /*1eff0*/  FMUL R3, R38, UR22 ;  /* 0x0000001626037c20 */ /* 0x000fc40008400000 */
[----:B------:R-:W3:Y:S01]  /*1f000*/  LDL.LU R38, [R1+0x294] ;  /* 0x0002940001267983 */ /* 0x000ee20000300800 */
[----:B------:R-:W-:Y:S02]  /*1f010*/  F2FP.SATFINITE.E4M3.F32.PACK_AB_MERGE_C R11, RZ, R4, RZ ;  /* 0x00000004ff0b723e */ /* 0x000fe400048070ff */
[----:B------:R-:W-:Y:S01]  /*1f020*/  ISETP.LT.OR P3, PT, R0, 0x9, !P1 ;  /* 0x000000090000780c */ /* 0x000fe20004f61670 */
[----:B------:R0:W-:Y:S01]  /*1f030*/  @!P6 STG.E.U8 desc[UR20][R26.64+0x1], R9 ;  /* 0x000001091a00e986 */ /* 0x0001e2000c101114 */
[----:B------:R-:W-:-:S03]  /*1f040*/  FMUL R2, R37, UR22 ;  /* 0x0000001625027c20 */ /* 0x000fc60008400000 */
[----:B------:R-:W3:Y:S01]  /*1f050*/  LDL.LU R37, [R1+0x298] ;  /* 0x0002980001257983 */ /* 0x000ee20000300800 */
[----:B------:R-:W-:Y:S02]  /*1f060*/  F2FP.SATFINITE.E4M3.F32.PACK_AB_MERGE_C R7, RZ, R7, RZ ;  /* 0x00000007ff07723e */ /* 0x000fe400048070ff */
[----:B0-----:R-:W-:-:S03]  /*1f070*/  F2FP.SATFINITE.E4M3.F32.PACK_AB_MERGE_C R9, RZ, R2, RZ ;  /* 0x00000002ff09723e */ /* 0x001fc600048070ff */
        /* <DEDUP_REMOVED lines=8> */
[----:B------:R-:W2:Y:S03]  /*1f100*/  LDL.LU R35, [R1+0x2a0] ;  /* 0x0002a00001237983 */ /* 0x000ea60000300800 */
[----:B------:R-:W-:Y:S01]  /*1f110*/  F2FP.SATFINITE.E4M3.F32.PACK_AB_MERGE_C R15, RZ, R2, RZ ;  /* 0x00000002ff0f723e */ /* 0x000fe200048070ff */
[----:B----4-:R-:W-:Y:S02]  /*1f120*/  FMUL R2, R34, UR22 ;  /* 0x0000001622027c20 */ /* 0x010fe40008400000 */
[----:B------:R-:W4:Y:S01]  /*1f130*/  LDL.LU R34, [R1+0x2a4] ;  /* 0x0002a40001227983 */ /* 0x000f220000300800 */
[----:B-----5:R-:W-:-:S03]  /*1f140*/  FMUL R3, R33, UR22 ;  /* 0x0000001621037c20 */ /* 0x020fc60008400000 */
[----:B------:R-:W5:Y:S01]  /*1f150*/  LDL.LU R33, [R1+0x2a8] ;  /* 0x0002a80001217983 */ /* 0x000f620000300800 */
[----:B---3--:R-:W-:-:S03]  /*1f160*/  FMUL R4, R31, UR22 ;  /* 0x000000161f047c20 */ /* 0x008fc60008400000 */
[----:B------:R-:W3:Y:S01]  /*1f170*/  LDL.LU R31, [R1+0x2ac] ;  /* 0x0002ac00011f7983 */ /* 0x000ee20000300800 */
[----:B0-----:R-:W-:-:S03]  /*1f180*/  FMUL R5, R30, UR22 ;  /* 0x000000161e057c20 */ /* 0x001fc60008400000 */
[----:B------:R-:W3:Y:S01]  /*1f190*/  LDL.LU R30, [R1+0x2b0] ;  /* 0x0002b000011e7983 */ /* 0x000ee20000300800 */
[C---:B------:R-:W-:Y:S02]  /*1f1a0*/  ISETP.LT.OR P6, PT, R0.reuse, 0xa, !P0 ;  /* 0x0000000a0000780c */ /* 0x040fe400047c1670 */
[C---:B------:R-:W-:Y:S02]  /*1f1b0*/  ISETP.LT.OR P5, PT, R0.reuse, 0x9, !P0 ;  /* 0x000000090000780c */ /* 0x040fe400047a1670 */
[C---:B------:R-:W-:Y:S02]  /*1f1c0*/  ISETP.LT.OR P3, PT, R0.reuse, 0x11, !P1 ;  /* 0x000000110000780c */ /* 0x040fe40004f61670 */
[----:B------:R-:W-:-:S07]  /*1f1d0*/  ISETP.LT.OR P2, PT, R0, 0x12, !P1 ;  /* 0x000000120000780c */ /* 0x000fce0004f41670 */
[----:B------:R0:W-:Y:S01]  /*1f1e0*/  @!P6 STG.E.U8 desc[UR20][R26.64+0x9], R7 ;  /* 0x000009071a00e986 */ /* 0x0001e2000c101114 */
[----:B------:R-:W-:-:S03]  /*1f1f0*/  ISETP.LT.OR P6, PT, R0, 0x12, !P0 ;  /* 0x000000120000780c */ /* 0x000fc600047c1670 */
[----:B------:R-:W-:Y:S01]  /*1f200*/  @!P5 STG.E.U8 desc[UR20][R26.64+0x8], R13 ;  /* 0x0000080d1a00d986 */ /* 0x000fe2000c101114 */
[----:B------:R-:W-:-:S03]  /*1f210*/  ISETP.LT.OR P5, PT, R0, 0x11, !P0 ;  /* 0x000000110000780c */ /* 0x000fc600047a1670 */
[----:B------:R1:W-:Y:S01]  /*1f220*/  @!P3 STG.E.U8 desc[UR20][R28.64+0x10], R9 ;  /* 0x000010091c00b986 */ /* 0x0003e2000c101114 */
[C---:B------:R-:W-:Y:S02]  /*1f230*/  ISETP.LT.OR P3, PT, R0.reuse, 0x19, !P1 ;  /* 0x000000190000780c */ /* 0x040fe40004f61670 */
[----:B0-----:R-:W-:Y:S01]  /*1f240*/  F2FP.SATFINITE.E4M3.F32.PACK_AB_MERGE_C R7, RZ, R2, RZ ;  /* 0x00000002ff07723e */ /* 0x001fe200048070ff */
[----:B------:R0:W-:Y:S01]  /*1f250*/  @!P2 STG.E.U8 desc[UR20][R28.64+0x11], R11 ;  /* 0x0000110b1c00a986 */ /* 0x0001e2000c101114 */
[----:B------:R-:W-:Y:S02]  /*1f260*/  ISETP.LT.OR P2, PT, R0, 0x1a, !P1 ;  /* 0x0000001a0000780c */ /* 0x000fe40004f41670 */
[----:B-1----:R-:W-:Y:S01]  /*1f270*/  F2FP.SATFINITE.E4M3.F32.PACK_AB_MERGE_C R9, RZ, R3, RZ ;  /* 0x00000003ff09723e */ /* 0x002fe200048070ff */
[----:B------:R-:W-:Y:S02]  /*1f280*/  FMUL R2, R38, UR22 ;  /* 0x0000001626027c20 */ /* 0x000fe40008400000 */
[----:B------:R-:W3:Y:S01]  /*1f290*/  LDL.LU R38, [R1+0x2b4] ;  /* 0x0002b40001267983 */ /* 0x000ee20000300800 */
[----:B0-----:R-:W-:-:S03]  /*1f2a0*/  F2FP.SATFINITE.E4M3.F32.PACK_AB_MERGE_C R11, RZ, R4, RZ ;  /* 0x00000004ff0b723e */ /* 0x001fc600048070ff */
[----:B------:R0:W-:Y:S01]  /*1f2b0*/  @!P6 STG.E.U8 desc[UR20][R26.64+0x11], R7 ;  /* 0x000011071a00e986 */ /* 0x0001e2000c101114 */
[----:B------:R-:W-:Y:S01]  /*1f2c0*/  ISETP.LT.OR P6, PT, R0, 0x1a, !P0 ;  /* 0x0000001a0000780c */ /* 0x000fe200047c1670 */
[----:B------:R-:W-:Y:S02]  /*1f2d0*/  FMUL R3, R37, UR22 ;  /* 0x0000001625037c20 */ /* 0x000fe40008400000 */
[----:B------:R-:W3:Y:S01]  /*1f2e0*/  LDL.LU R37, [R1+0x2b8] ;  /* 0x0002b80001257983 */ /* 0x000ee20000300800 */
[----:B0-----:R-:W-:-:S03]  /*1f2f0*/  F2FP.SATFINITE.E4M3.F32.PACK_AB_MERGE_C R7, RZ, R2, RZ ;  /* 0x00000002ff07723e */ /* 0x001fc600048070ff */
[----:B------:R-:W-:Y:S04]  /*1f300*/  @!P5 STG.E.U8 desc[UR20][R26.64+0x10], R15 ;  /* 0x0000100f1a00d986 */ /* 0x000fe8000c101114 */
        /* <DEDUP_REMOVED lines=13> */
[----:B------:R-:W5:Y:S02]  /*1f3e0*/  LDL.LU R33, [R1+0x2c8] ;  /* 0x0002c80001217983 */ /* 0x000f640000300800 */
        /* <DEDUP_REMOVED lines=8> */
[----:B------:R-:W-:Y:S02]  /*1f470*/  F2FP.SATFINITE.E4M3.F32.PACK_AB_MERGE_C R5, RZ, R5, RZ ;  /* 0x00000005ff05723e */ /* 0x000fe400048070ff */
[----:B------:R-:W-:-:S05]  /*1f480*/  ISETP.LT.OR P6, PT, R0, 0x22, !P0 ;  /* 0x000000220000780c */ /* 0x000fca00047c1670 */
[----:B------:R0:W-:Y:S01]  /*1f490*/  @!P5 STG.E.U8 desc[UR20][R26.64+0x18], R5 ;  /* 0x000018051a00d986 */ /* 0x0001e2000c101114 */
[----:B------:R-:W-:-:S03]  /*1f4a0*/  ISETP.LT.OR P5, PT, R0, 0x21, !P0 ;  /* 0x000000210000780c */ /* 0x000fc600047a1670 */
[----:B------:R-:W-:Y:S01]  /*1f4b0*/  @!P3 STG.E.U8 desc[UR20][R28.64+0x20], R9 ;  /* 0x000020091c00b986 */ /* 0x000fe2000c101114 */
[----:B------:R-:W-:-:S03]  /*1f4c0*/  ISETP.LT.OR P3, PT, R0, 0x29, !P1 ;  /* 0x000000290000780c */ /* 0x000fc60004f61670 */
[----:B------:R1:W-:Y:S01]  /*1f4d0*/  @!P2 STG.E.U8 desc[UR20][R28.64+0x21], R11 ;  /* 0x0000210b1c00a986 */ /* 0x0003e2000c101114 */
[----:B------:R-:W-:Y:S02]  /*1f4e0*/  ISETP.LT.OR P2, PT, R0, 0x2a, !P1 ;  /* 0x0000002a0000780c */ /* 0x000fe40004f41670 */
[----:B0-----:R-:W-:Y:S02]  /*1f4f0*/  F2FP.SATFINITE.E4M3.F32.PACK_AB_MERGE_C R5, RZ, R3, RZ ;  /* 0x00000003ff05723e */ /* 0x001fe400048070ff */
[----:B-1----:R-:W-:Y:S01]  /*1f500*/  F2FP.SATFINITE.E4M3.F32.PACK_AB_MERGE_C R11, RZ, R2, RZ ;  /* 0x00000002ff0b723e */ /* 0x002fe200048070ff */
[----:B------:R-:W-:Y:S02]  /*1f510*/  FMUL R2, R38, UR22 ;  /* 0x0000001626027c20 */ /* 0x000fe40008400000 */
[----:B------:R-:W3:Y:S01]  /*1f520*/  LDL.LU R38, [R1+0x2d4] ;  /* 0x0002d40001267983 */ /* 0x000ee20000300800 */
[----:B------:R-:W-:-:S03]  /*1f530*/  F2FP.SATFINITE.E4M3.F32.PACK_AB_MERGE_C R9, RZ, R4, RZ ;  /* 0x00000004ff09723e */ /* 0x000fc600048070ff */
[----:B------:R-:W-:Y:S01]  /*1f540*/  @!P6 STG.E.U8 desc[UR20][R26.64+0x21], R5 ;  /* 0x000021051a00e986 */ /* 0x000fe2000c101114 */
[----:B------:R-:W-:Y:S01]  /*1f550*/  ISETP.LT.OR P6, PT, R0, 0x2a, !P0 ;  /* 0x0000002a0000780c */ /* 0x000fe200047c1670 */
[----:B------:R-:W-:Y:S02]  /*1f560*/  FMUL R3, R37, UR22 ;  /* 0x0000001625037c20 */ /* 0x000fe40008400000 */
[----:B------:R-:W3:Y:S04]  /*1f570*/  LDL.LU R37, [R1+0x2d8] ;  /* 0x0002d80001257983 */ /* 0x000ee80000300800 */
[----:B------:R-:W-:Y:S04]  /*1f580*/  @!P5 STG.E.U8 desc[UR20][R26.64+0x20], R13 ;  /* 0x0000200d1a00d986 */ /* 0x000fe8000c101114 */
[----:B------:R0:W-:Y:S04]  /*1f590*/  @!P3 STG.E.U8 desc[UR20][R28.64+0x28], R7 ;  /* 0x000028071c00b986 */ /* 0x0001e8000c101114 */
[----:B------:R1:W-:Y:S01]  /*1f5a0*/  @!P2 STG.E.U8 desc[UR20][R28.64+0x29], R9 ;  /* 0x000029091c00a986 */ /* 0x0003e2000c101114 */
[----:B0-----:R-:W-:-:S02]  /*1f5b0*/  F2FP.SATFINITE.E4M3.F32.PACK_AB_MERGE_C R7, RZ, R2, RZ ;  /* 0x00000002ff07723e */ /* 0x001fc400048070ff */
[----:B-1----:R-:W-:-:S03]  /*1f5c0*/  F2FP.SATFINITE.E4M3.F32.PACK_AB_MERGE_C R9, RZ, R3, RZ ;  /* 0x00000003ff09723e */ /* 0x002fc600048070ff */
[----:B------:R0:W-:Y:S01]  /*1f5d0*/  @!P6 STG.E.U8 desc[UR20][R26.64+0x29], R7 ;  /* 0x000029071a00e986 */ /* 0x0001e2000c101114 */
[----:B--2---:R-:W-:-:S03]  /*1f5e0*/  FMUL R4, R36, UR22 ;  /* 0x0000001624047c20 */ /* 0x004fc60008400000 */
[----:B------:R-:W2:Y:S02]  /*1f5f0*/  LDL.LU R36, [R1+0x2dc] ;  /* 0x0002dc0001247983 */ /* 0x000ea40000300800 */
[----:B------:R-:W-:Y:S01]  /*1f600*/  F2FP.SATFINITE.E4M3.F32.PACK_AB_MERGE_C R13, RZ, R4, RZ ;  /* 0x00000004ff0d723e */ /* 0x000fe200048070ff */
        /* <DEDUP_REMOVED lines=15> */
[----:B------:R-:W-:Y:S01]  /*1f700*/  @!P5 STG.E.U8 desc[UR20][R26.64+0x28], R11 ;  /* 0x0000280b1a00d986 */ /* 0x000fe2000c101114 */
[----:B------:R-:W-:-:S03]  /*1f710*/  ISETP.LT.OR P5, PT, R0, 0x31, !P0 ;  /* 0x000000310000780c */ /* 0x000fc600047a1670 */
[----:B------:R0:W-:Y:S01]  /*1f720*/  @!P2 STG.E.U8 desc[UR20][R28.64+0x31], R13 ;  /* 0x0000310d1c00a986 */ /* 0x0001e2000c101114 */
[----:B------:R-:W-:-:S03]  /*1f730*/  ISETP.LT.OR P2, PT, R0, 0x3a, !P1 ;  /* 0x0000003a0000780c */ /* 0x000fc60004f41670 */
[----:B------:R1:W-:Y:S01]  /*1f740*/  @!P3 STG.E.U8 desc[UR20][R28.64+0x30], R9 ;  /* 0x000030091c00b986 */ /* 0x0003e2000c101114 */
[----:B------:R-:W-:Y:S02]  /*1f750*/  ISETP.LT.OR P3, PT, R0, 0x39, !P1 ;  /* 0x000000390000780c */ /* 0x000fe40004f61670 */
[----:B------:R-:W-:Y:S02]  /*1f760*/  F2FP.SATFINITE.E4M3.F32.PACK_AB_MERGE_C R5, RZ, R5, RZ ;  /* 0x00000005ff05723e */ /* 0x000fe400048070ff */
[----:B0-----:R-:W-:Y:S02]  /*1f770*/  F2FP.SATFINITE.E4M3.F32.PACK_AB_MERGE_C R13, RZ, R2, RZ ;  /* 0x00000002ff0d723e */ /* 0x001fe400048070ff */
[----:B-1----:R-:W-:Y:S01]  /*1f780*/  F2FP.SATFINITE.E4M3.F32.PACK_AB_MERGE_C R9, RZ, R3, RZ ;  /* 0x00000003ff09723e */ /* 0x002fe200048070ff */
[----:B------:R-:W-:Y:S02]  /*1f790*/  FMUL R3, R38, UR22 ;  /* 0x0000001626037c20 */ /* 0x000fe40008400000 */
[----:B------:R-:W3:Y:S01]  /*1f7a0*/  LDL.LU R38, [R1+0x2f4] ;  /* 0x0002f40001267983 */ /* 0x000ee20000300800 */
[----:B------:R-:W-:-:S03]  /*1f7b0*/  F2FP.SATFINITE.E4M3.F32.PACK_AB_MERGE_C R11, RZ, R4, RZ ;  /* 0x00000004ff0b723e */ /* 0x000fc600048070ff */
[----:B------:R0:W-:Y:S01]  /*1f7c0*/  @!P6 STG.E.U8 desc[UR20][R26.64+0x31], R7 ;  /* 0x000031071a00e986 */ /* 0x0001e2000c101114 */
[----:B------:R-:W-:-:S03]  /*1f7d0*/  FMUL R2, R37, UR22 ;  /* 0x0000001625027c20 */ /* 0x000fc60008400000 */
[----:B------:R-:W3:Y:S01]  /*1f7e0*/  LDL.LU R37, [R1+0x2f8] ;  /* 0x0002f80001257983 */ /* 0x000ee20000300800 */
[----:B------:R-:W-:Y:S02]  /*1f7f0*/  ISETP.LT.OR P6, PT, R0, 0x3a, !P0 ;  /* 0x0000003a0000780c */ /* 0x000fe400047c1670 */
[----:B0-----:R-:W-:Y:S01]  /*1f800*/  F2FP.SATFINITE.E4M3.F32.PACK_AB_MERGE_C R7, RZ, R2, RZ ;  /* 0x00000002ff07723e */ /* 0x001fe200048070ff */
[----:B------:R0:W-:Y:S04]  /*1f810*/  @!P5 STG.E.U8 desc[UR20][R26.64+0x30], R5 ;  /* 0x000030051a00d986 */ /* 0x0001e8000c101114 */
[----:B------:R-:W-:Y:S04]  /*1f820*/  @!P2 STG.E.U8 desc[UR20][R28.64+0x39], R11 ;  /* 0x0000390b1c00a986 */ /* 0x000fe8000c101114 */
[----:B------:R1:W-:Y:S01]  /*1f830*/  @!P3 STG.E.U8 desc[UR20][R28.64+0x38], R9 ;  /* 0x000038091c00b986 */ /* 0x0003e2000c101114 */
[----:B0-----:R-:W-:-:S05]  /*1f840*/  F2FP.SATFINITE.E4M3.F32.PACK_AB_MERGE_C R5, RZ, R3, RZ ;  /* 0x00000003ff05723e */ /* 0x001fca00048070ff */
        /* <DEDUP_REMOVED lines=42> */
[----:B------:R-:W-:Y:S01]  /*1faf0*/  F2FP.SATFINITE.E4M3.F32.PACK_AB_MERGE_C R11, RZ, R4, RZ ;  /* 0x00000004ff0b723e */ /* 0x000fe200048070ff */
[----:B------:R-:W-:Y:S02]  /*1fb00*/  FMUL R2, R35, UR22 ;  /* 0x0000001623027c20 */ /* 0x000fe40008400000 */
[----:B------:R-:W2:Y:S03]  /*1fb10*/  LDL.LU R35, [R1+0x320] ;  /* 0x0003200001237983 */ /* 0x000ea60000300800 */
[----:B-1----:R-:W-:Y:S01]  /*1fb20*/  F2FP.SATFINITE.E4M3.F32.PACK_AB_MERGE_C R13, RZ, R2, RZ ;  /* 0x00000002ff0d723e */ /* 0x002fe200048070ff */
        /* <DEDUP_REMOVED lines=146> */
[----:B------:R-:W-:-:S03]  /*20450*/  FMUL R3, R37, UR22 ;  /* 0x0000001625037c20 */ /* 0x000fc60008400000 */
[----:B------:R-:W3:Y:S04]  /*20460*/  LDL.LU R37, [R1+0x398] ;  /* 0x0003980001257983 */ /* 0x000ee80000300800 */
[----:B------:R-:W-:Y:S04]  /*20470*/  @!P5 STG.E.U8 desc[UR20][R26.64+0x80], R13 ;  /* 0x0000800d1a00d986 */ /* 0x000fe8000c101114 */
[----:B------:R0:W-:Y:S04]  /*20480*/  @!P3 STG.E.U8 desc[UR20][R28.64+0x88], R7 ;  /* 0x000088071c00b986 */ /* 0x0001e8000c101114 */
[----:B------:R1:W-:Y:S01]  /*20490*/  @!P2 STG.E.U8 desc[UR20][R28.64+0x89], R9 ;  /* 0x000089091c00a986 */ /* 0x0003e2000c101114 */
[----:B0-----:R-:W-:-:S02]  /*204a0*/  F2FP.SATFINITE.E4M3.F32.PACK_AB_MERGE_C R7, RZ, R2, RZ ;  /* 0x00000002ff07723e */ /* 0x001fc400048070ff */
[----:B-1----:R-:W-:Y:S01]  /*204b0*/  F2FP.SATFINITE.E4M3.F32.PACK_AB_MERGE_C R9, RZ, R3, RZ ;  /* 0x00000003ff09723e */ /* 0x002fe200048070ff */
[----:B--2---:R-:W-:Y:S02]  /*204c0*/  FMUL R4, R36, UR22 ;  /* 0x0000001624047c20 */ /* 0x004fe40008400000 */
[----:B------:R-:W2:Y:S03]  /*204d0*/  LDL.LU R36, [R1+0x39c] ;  /* 0x00039c0001247983 */ /* 0x000ea60000300800 */
[----:B------:R-:W-:Y:S01]  /*204e0*/  F2FP.SATFINITE.E4M3.F32.PACK_AB_MERGE_C R13, RZ, R4, RZ ;  /* 0x00000004ff0d723e */ /* 0x000fe200048070ff */
[----:B------:R-:W-:Y:S02]  /*204f0*/  FMUL R5, R35, UR22 ;  /* 0x0000001623057c20 */ /* 0x000fe40008400000 */
[----:B------:R-:W2:Y:S01]  /*20500*/  LDL.LU R35, [R1+0x3a0] ;  /* 0x0003a00001237983 */ /* 0x000ea20000300800 */
[----:B----4-:R-:W-:-:S03]  /*20510*/  FMUL R2, R34, UR22 ;  /* 0x0000001622027c20 */ /* 0x010fc60008400000 */
[----:B------:R-:W4:Y:S01]  /*20520*/  LDL.LU R34, [R1+0x3a4] ;  /* 0x0003a40001227983 */ /* 0x000f220000300800 */
[----:B-----5:R-:W-:-:S03]  /*20530*/  FMUL R3, R33, UR22 ;  /* 0x0000001621037c20 */ /* 0x020fc60008400000 */
[----:B------:R-:W5:Y:S01]  /*20540*/  LDL.LU R33, [R1+0x3a8] ;  /* 0x0003a80001217983 */ /* 0x000f620000300800 */
        /* <DEDUP_REMOVED lines=16> */
[----:B------:R-:W-:Y:S01]  /*20650*/  @!P2 STG.E.U8 desc[UR20][R28.64+0x91], R13 ;  /* 0x0000910d1c00a986 */ /* 0x000fe2000c101114 */
[----:B------:R-:W-:Y:S02]  /*20660*/  ISETP.LT.OR P2, PT, R0, 0x9a, !P1 ;  /* 0x0000009a0000780c */ /* 0x000fe40004f41670 */
        /* <DEDUP_REMOVED lines=82> */
[----:B------:R0:W-:Y:S01]  /*20b90*/  @!P6 STG.E.U8 desc[UR20][R26.64+0xb1], R7 ;  /* 0x0000b1071a00e986 */ /* 0x0001e2000c101114 */
[----:B------:R-:W-:-:S03]  /*20ba0*/  FMUL R3, R38, UR22 ;  /* 0x0000001626037c20 */ /* 0x000fc60008400000 */
[----:B------:R-:W3:Y:S01]  /*20bb0*/  LDL.LU R38, [R1+0x3f4] ;  /* 0x0003f40001267983 */ /* 0x000ee20000300800 */
[----:B------:R-:W-:Y:S02]  /*20bc0*/  F2FP.SATFINITE.E4M3.F32.PACK_AB_MERGE_C R11, RZ, R4, RZ ;  /* 0x00000004ff0b723e */ /* 0x000fe400048070ff */
[----:B------:R-:W-:Y:S01]  /*20bd0*/  ISETP.LT.OR P6, PT, R0, 0xba, !P0 ;  /* 0x000000ba0000780c */ /* 0x000fe200047c1670 */
[----:B------:R-:W-:Y:S02]  /*20be0*/  FMUL R2, R37, UR22 ;  /* 0x0000001625027c20 */ /* 0x000fe40008400000 */
[----:B------:R-:W3:Y:S03]  /*20bf0*/  LDL.LU R37, [R1+0x3f8] ;  /* 0x0003f80001257983 */ /* 0x000ee60000300800 */
        /* <DEDUP_REMOVED lines=31> */
[----:B-1----:R-:W-:-:S03]  /*20df0*/  F2FP.SATFINITE.E4M3.F32.PACK_AB_MERGE_C R9, RZ, R3, RZ ;  /* 0x00000003ff09723e */ /* 0x002fc600048070ff */
[----:B------:R0:W-:Y:S01]  /*20e00*/  @!P6 STG.E.U8 desc[UR20][R26.64+0xc1], R7 ;  /* 0x0000c1071a00e986 */ /* 0x0001e2000c101114 */
[----:B------:R-:W-:Y:S01]  /*20e10*/  FMUL R2, R38, UR22 ;  /* 0x0000001626027c20 */ /* 0x000fe20008400000 */
[----:B------:R-:W-:Y:S02]  /*20e20*/  ISETP.LT.OR P6, PT, R0, 0xca, !P0 ;  /* 0x000000ca0000780c */ /* 0x000fe400047c1670 */
[----:B------:R-:W3:Y:S01]  /*20e30*/  LDL.LU R38, [R1+0x414] ;  /* 0x0004140001267983 */ /* 0x000ee20000300800 */
[----:B------:R-:W-:Y:S01]  /*20e40*/  F2FP.SATFINITE.E4M3.F32.PACK_AB_MERGE_C R13, RZ, R4, RZ ;  /* 0x00000004ff0d723e */ /* 0x000fe200048070ff */
        /* <DEDUP_REMOVED lines=24> */
[C---:B------:R-:W-:Y:S01]  /*20fd0*/  ISETP.LT.OR P3, PT, R0.reuse, 0xd1, !P1 ;  /* 0x000000d10000780c */ /* 0x040fe20004f61670 */
[----:B------:R-:W3:Y:S01]  /*20fe0*/  LDL.LU R40, [R1+0x434] ;  /* 0x0004340001287983 */ /* 0x000ee20000300800 */
[C---:B------:R-:W-:Y:S02]  /*20ff0*/  ISETP.LT.OR P2, PT, R0.reuse, 0xd2, !P1 ;  /* 0x000000d20000780c */ /* 0x040fe40004f41670 */
[----:B------:R-:W-:Y:S02]  /*21000*/  ISETP.LT.OR P6, PT, R0, 0xd2, !P0 ;  /* 0x000000d20000780c */ /* 0x000fe400047c1670 */
[----:B------:R-:W-:-:S05]  /*21010*/  F2FP.SATFINITE.E4M3.F32.PACK_AB_MERGE_C R5, RZ, R5, RZ ;  /* 0x00000005ff05723e */ /* 0x000fca00048070ff */
[----:B------:R0:W-:Y:S01]  /*21020*/  @!P5 STG.E.U8 desc[UR20][R26.64+0xc8], R5 ;  /* 0x0000c8051a00d986 */ /* 0x0001e2000c101114 */
[----:B------:R-:W-:-:S03]  /*21030*/  ISETP.LT.OR P5, PT, R0, 0xd1, !P0 ;  /* 0x000000d10000780c */ /* 0x000fc600047a1670 */
[----:B------:R-:W-:Y:S01]  /*21040*/  @!P3 STG.E.U8 desc[UR20][R28.64+0xd0], R9 ;  /* 0x0000d0091c00b986 */ /* 0x000fe2000c101114 */
[----:B------:R-:W-:-:S03]  /*21050*/  ISETP.LT.OR P3, PT, R0, 0xd9, !P1 ;  /* 0x000000d90000780c */ /* 0x000fc60004f61670 */
[----:B------:R1:W-:Y:S01]  /*21060*/  @!P2 STG.E.U8 desc[UR20][R28.64+0xd1], R11 ;  /* 0x0000d10b1c00a986 */ /* 0x0003e2000c101114 */
[----:B0-----:R-:W-:Y:S02]  /*21070*/  F2FP.SATFINITE.E4M3.F32.PACK_AB_MERGE_C R5, RZ, R3, RZ ;  /* 0x00000003ff05723e */ /* 0x001fe400048070ff */
[----:B------:R-:W-:-:S03]  /*21080*/  ISETP.LT.OR P2, PT, R0, 0xda, !P1 ;  /* 0x000000da0000780c */ /* 0x000fc60004f41670 */
[----:B------:R-:W-:Y:S01]  /*21090*/  @!P6 STG.E.U8 desc[UR20][R26.64+0xd1], R5 ;  /* 0x0000d1051a00e986 */ /* 0x000fe2000c101114 */
[----:B-1----:R-:W-:Y:S02]  /*210a0*/  F2FP.SATFINITE.E4M3.F32.PACK_AB_MERGE_C R11, RZ, R2, RZ ;  /* 0x00000002ff0b723e */ /* 0x002fe400048070ff */
[----:B------:R-:W-:Y:S01]  /*210b0*/  ISETP.LT.OR P6, PT, R0, 0xda, !P0 ;  /* 0x000000da0000780c */ /* 0x000fe200047c1670 */
[----:B------:R-:W-:Y:S02]  /*210c0*/  FMUL R2, R38, UR22 ;  /* 0x0000001626027c20 */ /* 0x000fe40008400000 */
[----:B------:R-:W3:Y:S01]  /*210d0*/  LDL.LU R38, [R1+0x438] ;  /* 0x0004380001267983 */ /* 0x000ee20000300800 */
[----:B------:R-:W-:Y:S01]  /*210e0*/  F2FP.SATFINITE.E4M3.F32.PACK_AB_MERGE_C R9, RZ, R4, RZ ;  /* 0x00000004ff09723e */ /* 0x000fe200048070ff */
        /* <DEDUP_REMOVED lines=14> */
[----:B------:R-:W4:Y:S02]  /*211d0*/  LDL.LU R34, [R1+0x448] ;  /* 0x0004480001227983 */ /* 0x000f240000300800 */
[----:B0-----:R-:W-:Y:S01]  /*211e0*/  F2FP.SATFINITE.E4M3.F32.PACK_AB_MERGE_C R7, RZ, R2, RZ ;  /* 0x00000002ff07723e */ /* 0x001fe200048070ff */
[----:B-----5:R-:W-:Y:S02]  /*211f0*/  FMUL R3, R33, UR22 ;  /* 0x0000001621037c20 */ /* 0x020fe40008400000 */
[----:B------:R-:W5:Y:S01]  /*21200*/  LDL.LU R33, [R1+0x44c] ;  /* 0x00044c0001217983 */ /* 0x000f620000300800 */
[----:B---3--:R-:W-:-:S03]  /*21210*/  FMUL R4, R31, UR22 ;  /* 0x000000161f047c20 */ /* 0x008fc60008400000 */
        /* <DEDUP_REMOVED lines=13> */
[----:B------:R-:W-:Y:S02]  /*212f0*/  F2FP.SATFINITE.E4M3.F32.PACK_AB_MERGE_C R5, RZ, R5, RZ ;  /* 0x00000005ff05723e */ /* 0x000fe400048070ff */
[----:B0-----:R-:W-:Y:S01]  /*21300*/  F2FP.SATFINITE.E4M3.F32.PACK_AB_MERGE_C R11, RZ, R4, RZ ;  /* 0x00000004ff0b723e */ /* 0x001fe200048070ff */
[----:B------:R-:W-:Y:S01]  /*21310*/  @!P6 STG.E.U8 desc[UR20][R26.64+0xe1], R7 ;  /* 0x0000e1071a00e986 */ /* 0x000fe2000c101114 */
[C---:B------:R-:W-:Y:S02]  /*21320*/  ISETP.LT.OR P6, PT, R0.reuse, 0xea, !P0 ;  /* 0x000000ea0000780c */ /* 0x040fe400047c1670 */
[----:B-1----:R-:W-:Y:S01]  /*21330*/  F2FP.SATFINITE.E4M3.F32.PACK_AB_MERGE_C R9, RZ, R3, RZ ;  /* 0x00000003ff09723e */ /* 0x002fe200048070ff */
[----:B------:R0:W-:Y:S01]  /*21340*/  @!P5 STG.E.U8 desc[UR20][R26.64+0xe0], R5 ;  /* 0x0000e0051a00d986 */ /* 0x0001e2000c101114 */
[----:B------:R-:W-:-:S03]  /*21350*/  ISETP.LT.OR P5, PT, R0, 0xe9, !P0 ;  /* 0x000000e90000780c */ /* 0x000fc600047a1670 */
[----:B------:R-:W-:Y:S01]  /*21360*/  @!P2 STG.E.U8 desc[UR20][R28.64+0xe9], R11 ;  /* 0x0000e90b1c00a986 */ /* 0x000fe2000c101114 */
[----:B------:R-:W-:Y:S01]  /*21370*/  ISETP.LT.OR P2, PT, R0, 0xf2, !P1 ;  /* 0x000000f20000780c */ /* 0x000fe20004f41670 */
[----:B------:R-:W-:Y:S02]  /*21380*/  FMUL R3, R40, UR22 ;  /* 0x0000001628037c20 */ /* 0x000fe40008400000 */
[----:B------:R1:W-:Y:S01]  /*21390*/  @!P3 STG.E.U8 desc[UR20][R28.64+0xe8], R9 ;  /* 0x0000e8091c00b986 */ /* 0x0003e2000c101114 */
[----:B------:R-:W-:Y:S02]  /*213a0*/  ISETP.LT.OR P3, PT, R0, 0xf1, !P1 ;  /* 0x000000f10000780c */ /* 0x000fe40004f61670 */
[----:B------:R-:W-:Y:S01]  /*213b0*/  F2FP.SATFINITE.E4M3.F32.PACK_AB_MERGE_C R13, RZ, R2, RZ ;  /* 0x00000002ff0d723e */ /* 0x000fe200048070ff */
[----:B------:R-:W-:Y:S01]  /*213c0*/  FMUL R2, R38, UR22 ;  /* 0x0000001626027c20 */ /* 0x000fe20008400000 */
[----:B------:R-:W-:Y:S01]  /*213d0*/  FMUL R4, R37, UR22 ;  /* 0x0000001625047c20 */ /* 0x000fe20008400000 */
[----:B------:R-:W-:-:S03]  /*213e0*/  F2FP.SATFINITE.E4M3.F32.PACK_AB_MERGE_C R3, RZ, R3, RZ ;  /* 0x00000003ff03723e */ /* 0x000fc600048070ff */
[----:B0-----:R-:W-:Y:S02]  /*213f0*/  F2FP.SATFINITE.E4M3.F32.PACK_AB_MERGE_C R5, RZ, R2, RZ ;  /* 0x00000002ff05723e */ /* 0x001fe400048070ff */
[----:B------:R-:W-:Y:S01]  /*21400*/  F2FP.SATFINITE.E4M3.F32.PACK_AB_MERGE_C R7, RZ, R4, RZ ;  /* 0x00000004ff07723e */ /* 0x000fe200048070ff */
[----:B------:R-:W-:Y:S01]  /*21410*/  @!P5 STG.E.U8 desc[UR20][R26.64+0xe8], R13 ;  /* 0x0000e80d1a00d986 */ /* 0x000fe2000c101114 */
[----:B------:R-:W-:-:S03]  /*21420*/  ISETP.LT.OR P5, PT, R0, 0xf1, !P0 ;  /* 0x000000f10000780c */ /* 0x000fc600047a1670 */
[----:B------:R-:W-:Y:S01]  /*21430*/  @!P6 STG.E.U8 desc[UR20][R26.64+0xe9], R3 ;  /* 0x0000e9031a00e986 */ /* 0x000fe2000c101114 */
[----:B------:R-:W-:-:S03]  /*21440*/  ISETP.LT.OR P6, PT, R0, 0xf2, !P0 ;  /* 0x000000f20000780c */ /* 0x000fc600047c1670 */
[----:B------:R0:W-:Y:S01]  /*21450*/  @!P2 STG.E.U8 desc[UR20][R28.64+0xf1], R7 ;  /* 0x0000f1071c00a986 */ /* 0x0001e2000c101114 */
[C---:B------:R-:W-:Y:S02]  /*21460*/  ISETP.LT.OR P2, PT, R0.reuse, 0xf9, !P1 ;  /* 0x000000f90000780c */ /* 0x040fe40004f41670 */
[C---:B------:R-:W-:Y:S01]  /*21470*/  ISETP.LT.OR P1, PT, R0.reuse, 0xfa, !P1 ;  /* 0x000000fa0000780c */ /* 0x040fe20004f21670 */
[----:B------:R3:W-:Y:S01]  /*21480*/  @!P3 STG.E.U8 desc[UR20][R28.64+0xf0], R5 ;  /* 0x0000f0051c00b986 */ /* 0x0007e2000c101114 */
[C---:B------:R-:W-:Y:S02]  /*21490*/  ISETP.LT.OR P3, PT, R0.reuse, 0xf9, !P0 ;  /* 0x000000f90000780c */ /* 0x040fe40004761670 */
[----:B------:R-:W-:Y:S01]  /*214a0*/  ISETP.LT.OR P0, PT, R0, 0xfa, !P0 ;  /* 0x000000fa0000780c */ /* 0x000fe20004701670 */
[----:B--2---:R-:W-:-:S05]  /*214b0*/  FMUL R2, R36, UR22 ;  /* 0x0000001624027c20 */ /* 0x004fca0008400000 */
[----:B-1----:R-:W-:-:S05]  /*214c0*/  F2FP.SATFINITE.E4M3.F32.PACK_AB_MERGE_C R9, RZ, R2, RZ ;  /* 0x00000002ff09723e */ /* 0x002fca00048070ff */
[----:B------:R1:W-:Y:S01]  /*214d0*/  @!P5 STG.E.U8 desc[UR20][R26.64+0xf0], R9 ;  /* 0x0000f0091a00d986 */ /* 0x0003e2000c101114 */
[----:B------:R-:W-:-:S05]  /*214e0*/  FMUL R0, R35, UR22 ;  /* 0x0000001623007c20 */ /* 0x000fca0008400000 */
[----:B0-----:R-:W-:Y:S01]  /*214f0*/  F2FP.SATFINITE.E4M3.F32.PACK_AB_MERGE_C R7, RZ, R0, RZ ;  /* 0x00000000ff07723e */ /* 0x001fe200048070ff */
[----:B----4-:R-:W-:Y:S01]  /*21500*/  FMUL R2, R34, UR22 ;  /* 0x0000001622027c20 */ /* 0x010fe20008400000 */
[----:B-----5:R-:W-:-:S04]  /*21510*/  FMUL R3, R33, UR22 ;  /* 0x0000001621037c20 */ /* 0x020fc80008400000 */
[----:B------:R-:W-:Y:S02]  /*21520*/  F2FP.SATFINITE.E4M3.F32.PACK_AB_MERGE_C R11, RZ, R2, RZ ;  /* 0x00000002ff0b723e */ /* 0x000fe400048070ff */
[----:B------:R-:W-:Y:S01]  /*21530*/  F2FP.SATFINITE.E4M3.F32.PACK_AB_MERGE_C R3, RZ, R3, RZ ;  /* 0x00000003ff03723e */ /* 0x000fe200048070ff */
[----:B------:R1:W-:Y:S01]  /*21540*/  @!P6 STG.E.U8 desc[UR20][R26.64+0xf1], R7 ;  /* 0x0000f1071a00e986 */ /* 0x0003e2000c101114 */
[----:B---3--:R-:W-:Y:S01]  /*21550*/  FMUL R4, R31, UR22 ;  /* 0x000000161f047c20 */ /* 0x008fe20008400000 */
[----:B------:R-:W-:-:S04]  /*21560*/  FMUL R5, R30, UR22 ;  /* 0x000000161e057c20 */ /* 0x000fc80008400000 */
[----:B------:R-:W-:Y:S02]  /*21570*/  F2FP.SATFINITE.E4M3.F32.PACK_AB_MERGE_C R13, RZ, R4, RZ ;  /* 0x00000004ff0d723e */ /* 0x000fe400048070ff */
[----:B------:R-:W-:Y:S01]  /*21580*/  F2FP.SATFINITE.E4M3.F32.PACK_AB_MERGE_C R5, RZ, R5, RZ ;  /* 0x00000005ff05723e */ /* 0x000fe200048070ff */
[----:B------:R1:W-:Y:S04]  /*21590*/  @!P2 STG.E.U8 desc[UR20][R28.64+0xf8], R11 ;  /* 0x0000f80b1c00a986 */ /* 0x0003e8000c101114 */
[----:B------:R1:W-:Y:S04]  /*215a0*/  @!P1 STG.E.U8 desc[UR20][R28.64+0xf9], R3 ;  /* 0x0000f9031c009986 */ /* 0x0003e8000c101114 */
[----:B------:R1:W-:Y:S04]  /*215b0*/  @!P3 STG.E.U8 desc[UR20][R26.64+0xf8], R13 ;  /* 0x0000f80d1a00b986 */ /* 0x0003e8000c101114 */
[----:B------:R1:W-:Y:S02]  /*215c0*/  @!P0 STG.E.U8 desc[UR20][R26.64+0xf9], R5 ;  /* 0x0000f9051a008986 */ /* 0x0003e4000c101114 */
.L_x_546:
[----:B------:R-:W-:Y:S05]  /*215d0*/  BSYNC B0 ;  /* 0x0000000000007941 */ /* 0x000fea0003800000 */
.L_x_32:
[----:B-12---:R-:W2:Y:S04]  /*215e0*/  LDL.LU R3, [R1+0x458] ;  /* 0x0004580001037983 */ /* 0x006ea80000300800 */
[----:B------:R-:W2:Y:S01]  /*215f0*/  LDL.LU R2, [R1+0x45c] ;  /* 0x00045c0001027983 */ /* 0x000ea20000300800 */
[----:B------:R-:W-:Y:S01]  /*21600*/  ULDC UR6, c[0x0][0xc] ;  /* 0x0000030000067ab9 */ /* 0x000fe20000000800 */
[----:B------:R-:W-:Y:S01]  /*21610*/  ULDC UR7, c[0x0][0x10] ;  /* 0x0000040000077ab9 */ /* 0x000fe20000000800 */
[----:B---34-:R-:W2:Y:S01]  /*21620*/  LDC R5, c[0x0][0x14] ;  /* 0x00000500ff057b82 */ /* 0x018ea20000000800 */
[----:B------:R-:W-:Y:S01]  /*21630*/  UIMAD.WIDE.U32 UR6, UR6, UR7, URZ ;  /* 0x00000007060672a5 */ /* 0x000fe2000f8e003f */
[----:B-----5:R-:W-:Y:S01]  /*21640*/  PRMT R0, RZ, 0x7610, R0 ;  /* 0x00007610ff007816 */ /* 0x020fe20000000000 */
[----:B------:R-:W-:-:S04]  /*21650*/  UMOV UR10, 0xffffffff ;  /* 0xffffffff000a7882 */ /* 0x000fc80000000000 */
[----:B--2---:R-:W-:-:S04]  /*21660*/  IMAD.WIDE.U32 R2, R5, UR6, R2 ;  /* 0x0000000605027c25 */ /* 0x004fc8000f8e0002 */
[----:B------:R-:W-:Y:S01]  /*21670*/  IMAD R5, R5, UR7, RZ ;  /* 0x0000000705057c24 */ /* 0x000fe2000f8e02ff */
[----:B------:R-:W-:Y:S01]  /*21680*/  ULDC.64 UR6, c[0x0][0x650] ;  /* 0x0001940000067ab9 */ /* 0x000fe20000000a00 */
[----:B------:R-:W-:Y:S01]  /*21690*/  IMAD.MOV.U32 R11, RZ, RZ, R2 ;  /* 0x000000ffff0b7224 */ /* 0x000fe200078e0002 */
[----:B------:R-:W-:Y:S01]  /*216a0*/  ISETP.GE.U32.AND P0, PT, R2, UR6, PT ;  /* 0x0000000602007c0c */ /* 0x000fe2000bf06070 */
[----:B------:R-:W-:Y:S02]  /*216b0*/  IMAD.IADD R13, R3, 0x1, R5 ;  /* 0x00000001030d7824 */ /* 0x000fe400078e0205 */
[----:B------:R-:W-:-:S03]  /*216c0*/  IMAD.MOV.U32 R2, RZ, RZ, -0x1 ;  /* 0xffffffffff027424 */ /* 0x000fc600078e00ff */
[----:B------:R1:W-:Y:S01]  /*216d0*/  STL [R1+0x458], R13 ;  /* 0x0004580d01007387 */ /* 0x0003e20000100800 */
[----:B------:R-:W-:-:S03]  /*216e0*/  ISETP.GE.U32.AND.EX P0, PT, R13, UR7, PT, P0 ;  /* 0x000000070d007c0c */ /* 0x000fc6000bf06100 */
[----:B------:R1:W-:Y:S04]  /*216f0*/  STL [R1+0x45c], R11 ;  /* 0x00045c0b01007387 */ /* 0x0003e80000100800 */
[----:B------:R1:W-:Y:S06]  /*21700*/  STL [R1+0x460], R2 ;  /* 0x0004600201007387 */ /* 0x0003ec0000100800 */
[----:B------:R-:W-:Y:S05]  /*21710*/  @P0 BRA `(.L_x_547) ;  /* 0x0000000400740947 */ /* 0x000fea0003800000 */
[----:B------:R-:W2:Y:S01]  /*21720*/  S2R R8, SR_CTAID.X ;  /* 0x0000000000087919 */ /* 0x000ea20000002500 */
[----:B------:R-:W-:Y:S01]  /*21730*/  ULDC.64 UR16, c[0x0][0x628] ;  /* 0x00018a0000107ab9 */ /* 0x000fe20000000a00 */
[----:B------:R-:W3:Y:S01]  /*21740*/  LDC R9, c[0x0][0x144] ;  /* 0x00005100ff097b82 */ /* 0x000ee20000000800 */
[----:B------:R-:W-:Y:S01]  /*21750*/  ULDC UR6, c[0x0][0x150] ;  /* 0x0000540000067ab9 */ /* 0x000fe20000000800 */
[----:B------:R-:W4:Y:S01]  /*21760*/  S2R R12, SR_CTAID.Y ;  /* 0x00000000000c7919 */ /* 0x000f220000002600 */
[----:B------:R-:W-:Y:S01]  /*21770*/  ISETP.NE.U32.AND P0, PT, RZ, UR16, PT ;  /* 0x00000010ff007c0c */ /* 0x000fe2000bf05070 */
[----:B------:R-:W-:Y:S01]  /*21780*/  ULDC UR18, c[0x0][0x630] ;  /* 0x00018c0000127ab9 */ /* 0x000fe20000000800 */
[----:B------:R-:W-:Y:S02]  /*21790*/  R2UR UR14, R11 ;  /* 0x000000000b0e72ca */ /* 0x000fe400000e0000 */
[----:B------:R-:W-:Y:S01]  /*217a0*/  ISETP.NE.AND.EX P0, PT, RZ, UR17, PT, P0 ;  /* 0x00000011ff007c0c */ /* 0x000fe2000bf05300 */
[----:B0-----:R-:W0:Y:S01]  /*217b0*/  LDC.64 R6, c[0x0][0x620] ;  /* 0x00018800ff067b82 */ /* 0x001e220000000a00 */
[----:B------:R-:W-:-:S02]  /*217c0*/  R2UR UR15, R13 ;  /* 0x000000000d0f72ca */ /* 0x000fc400000e0000 */
[----:B--2---:R-:W-:-:S05]  /*217d0*/  I2FP.F32.U32 R0, R8 ;  /* 0x0000000800007245 */ /* 0x004fca0000201000 */
[----:B------:R-:W-:-:S06]  /*217e0*/  FMUL R0, R0, UR6 ;  /* 0x0000000600007c20 */ /* 0x000fcc0008400000 */
[----:B------:R-:W2:Y:S01]  /*217f0*/  F2I.U32.TRUNC.NTZ R0, R0 ;  /* 0x0000000000007305 */ /* 0x000ea2000020f000 */
[----:B----4-:R-:W-:Y:S05]  /*21800*/  @!P0 BRA `(.L_x_548) ;  /* 0x0000000000308947 */ /* 0x010fea0003800000 */
        /* <DEDUP_REMOVED lines=12> */
.L_x_548:
[----:B------:R-:W-:Y:S01]  /*218d0*/  USHF.R.U64 UR10, UR14, UR18, UR15 ;  /* 0x000000120e0a7299 */ /* 0x000fe2000800120f */
[----:B------:R-:W4:Y:S01]  /*218e0*/  LDC.64 R22, c[0x0][0x640] ;  /* 0x00019000ff167b82 */ /* 0x000f220000000a00 */
[----:B------:R-:W-:Y:S01]  /*218f0*/  USHF.R.U32.HI UR6, URZ, UR18, UR15 ;  /* 0x000000123f067299 */ /* 0x000fe2000801160f */
[----:B--2---:R-:W-:Y:S02]  /*21900*/  IMAD.MOV R10, RZ, RZ, -R0 ;  /* 0x000000ffff0a7224 */ /* 0x004fe400078e0a00 */
[----:B-1----:R-:W-:Y:S01]  /*21910*/  IMAD.MOV.U32 R2, RZ, RZ, R11 ;  /* 0x000000ffff027224 */ /* 0x002fe200078e000b */
[----:B------:R-:W-:Y:S01]  /*21920*/  IADD3 R5, P0, RZ, -UR10, RZ ;  /* 0x8000000aff057c10 */ /* 0x000fe2000ff1e0ff */
[----:B---3--:R-:W-:Y:S02]  /*21930*/  IMAD R18, R9, R10, R8 ;  /* 0x0000000a09127224 */ /* 0x008fe400078e0208 */
[----:B------:R-:W1:Y:S02]  /*21940*/  LDC R4, c[0x0][0x618] ;  /* 0x00018600ff047b82 */ /* 0x000e640000000800 */
[----:B------:R-:W-:Y:S01]  /*21950*/  IMAD.X R3, RZ, RZ, ~UR6, P0 ;  /* 0x80000006ff037e24 */ /* 0x000fe200080e06ff */
[----:B------:R-:W-:-:S03]  /*21960*/  ULDC UR6, c[0x0][0x154] ;  /* 0x0000550000067ab9 */ /* 0x000fc60000000800 */
[-C--:B0-----:R-:W-:Y:S02]  /*21970*/  IMAD R0, R3, R6.reuse, RZ ;  /* 0x0000000603007224 */ /* 0x081fe400078e02ff */
[----:B------:R-:W0:Y:S01]  /*21980*/  LDC R14, c[0x0][0x608] ;  /* 0x00018200ff0e7b82 */ /* 0x000e220000000800 */
[----:B------:R-:W-:Y:S02]  /*21990*/  IMAD.MOV.U32 R3, RZ, RZ, R13 ;  /* 0x000000ffff037224 */ /* 0x000fe400078e000d */
[----:B------:R-:W-:-:S05]  /*219a0*/  IMAD.WIDE.U32 R2, R5, R6, R2 ;  /* 0x0000000605027225 */ /* 0x000fca00078e0002 */
[----:B------:R-:W2:Y:S01]  /*219b0*/  LDC R20, c[0x0][0x658] ;  /* 0x00019600ff147b82 */ /* 0x000ea20000000800 */
[----:B------:R-:W-:Y:S01]  /*219c0*/  IMAD R5, R5, R7, R0 ;  /* 0x0000000705057224 */ /* 0x000fe200078e0200 */
[----:B------:R-:W-:Y:S01]  /*219d0*/  I2FP.F32.U32 R0, R12 ;  /* 0x0000000c00007245 */ /* 0x000fe20000201000 */
[----:B------:R-:W-:Y:S01]  /*219e0*/  IMAD.MOV.U32 R7, RZ, RZ, 0x1 ;  /* 0x00000001ff077424 */ /* 0x000fe200078e00ff */
[----:B----4-:R-:W-:Y:S01]  /*219f0*/  ISETP.NE.U32.AND P0, PT, R22, RZ, PT ;  /* 0x000000ff1600720c */ /* 0x010fe20003f05070 */
[----:B------:R-:W-:Y:S02]  /*21a00*/  IMAD.IADD R3, R3, 0x1, R5 ;  /* 0x0000000103037824 */ /* 0x000fe400078e0205 */
[----:B------:R-:W-:Y:S01]  /*21a10*/  FMUL R0, R0, UR6 ;  /* 0x0000000600007c20 */ /* 0x000fe20008400000 */
[----:B------:R-:W3:Y:S01]  /*21a20*/  LDC R15, c[0x0][0x148] ;  /* 0x00005200ff0f7b82 */ /* 0x000ee20000000800 */
[----:B------:R-:W-:Y:S01]  /*21a30*/  ISETP.NE.AND.EX P0, PT, R23, RZ, PT, P0 ;  /* 0x000000ff1700720c */ /* 0x000fe20003f05300 */
[----:B------:R-:W-:Y:S01]  /*21a40*/  IMAD.MOV.U32 R5, RZ, RZ, -0x1 ;  /* 0xffffffffff057424 */ /* 0x000fe200078e00ff */
[-CC-:B-1----:R-:W-:Y:S01]  /*21a50*/  SHF.R.U64 R10, R2, R4.reuse, R3.reuse ;  /* 0x00000004020a7219 */ /* 0x182fe20000001203 */
[----:B------:R1:W4:Y:S01]  /*21a60*/  F2I.U32.TRUNC.NTZ R13, R0 ;  /* 0x00000000000d7305 */ /* 0x000322000020f000 */
[----:B------:R-:W-:-:S03]  /*21a70*/  SHF.R.U32.HI R3, RZ, R4, R3 ;  /* 0x00000004ff037219 */ /* 0x000fc60000011603 */
[----:B------:R-:W1:Y:S01]  /*21a80*/  LDC R16, c[0x0][0x600] ;  /* 0x00018000ff107b82 */ /* 0x000e620000000800 */
[-CC-:B0-----:R-:W-:Y:S02]  /*21a90*/  SHF.R.U64 R8, R10, R14.reuse, R3.reuse ;  /* 0x0000000e0a087219 */ /* 0x181fe40000001203 */
[----:B------:R-:W-:-:S05]  /*21aa0*/  SHF.R.U32.HI R3, RZ, R14, R3 ;  /* 0x0000000eff037219 */ /* 0x000fca0000011603 */
[----:B------:R-:W0:Y:S01]  /*21ab0*/  LDC R17, c[0x0][0x648] ;  /* 0x00019200ff117b82 */ /* 0x000e220000000800 */
[-CC-:B--2---:R-:W-:Y:S02]  /*21ac0*/  SHF.R.U64 R11, R8, R20.reuse, R3.reuse ;  /* 0x00000014080b7219 */ /* 0x184fe40000001203 */
[-C--:B------:R-:W-:Y:S02]  /*21ad0*/  SHF.L.U32 R5, R5, R20.reuse, RZ ;  /* 0x0000001405057219 */ /* 0x080fe400000006ff */
[-C--:B------:R-:W-:Y:S01]  /*21ae0*/  SHF.R.U32.HI R3, RZ, R20.reuse, R3 ;  /* 0x00000014ff037219 */ /* 0x080fe20000011603 */
[----:B------:R-:W-:Y:S01]  /*21af0*/  IMAD.MOV.U32 R2, RZ, RZ, R11 ;  /* 0x000000ffff027224 */ /* 0x000fe200078e000b */
[----:B------:R-:W-:Y:S01]  /*21b00*/  SHF.L.U32 R20, R7, R20, RZ ;  /* 0x0000001407147219 */ /* 0x000fe200000006ff */
[----:B------:R-:W2:Y:S01]  /*21b10*/  LDC R19, c[0x0][0x638] ;  /* 0x00018e00ff137b82 */ /* 0x000ea20000000800 */
[----:B------:R-:W-:-:S07]  /*21b20*/  LOP3.LUT R39, RZ, R5, RZ, 0x33, !PT ;  /* 0x00000005ff277212 */ /* 0x000fce00078e33ff */
[----:B------:R-:W0:Y:S01]  /*21b30*/  LDC R21, c[0x0][0x610] ;  /* 0x00018400ff157b82 */ /* 0x000e220000000800 */
[----:B----4-:R-:W-:Y:S05]  /*21b40*/  @!P0 BRA `(.L_x_549) ;  /* 0x0000000000288947 */ /* 0x010fea0003800000 */
[----:B-1----:R-:W1:Y:S02]  /*21b50*/  LDC R0, c[0x0][0x64c] ;  /* 0x00019300ff007b82 */ /* 0x002e640000000800 */
[----:B-1----:R-:W-:-:S05]  /*21b60*/  IADD3 R7, P0, R11, R0, RZ ;  /* 0x000000000b077210 */ /* 0x002fca0007f1e0ff */
        /* <DEDUP_REMOVED lines=8> */
.L_x_549:
[----:B01----:R-:W-:Y:S01]  /*21bf0*/  SHF.R.U64 R0, R2, R17, R3 ;  /* 0x0000001102007219 */ /* 0x003fe20000001203 */
[----:B------:R-:W-:Y:S01]  /*21c00*/  VIADD R3, R16, 0xffffffff ;  /* 0xffffffff10037836 */ /* 0x000fe20000000000 */
[----:B------:R-:W-:Y:S01]  /*21c10*/  LOP3.LUT R39, R8, R39, RZ, 0xc0, !PT ;  /* 0x0000002708277212 */ /* 0x000fe200078ec0ff */
[----:B------:R-:W-:Y:S02]  /*21c20*/  IMAD.MOV R13, RZ, RZ, -R13 ;  /* 0x000000ffff0d7224 */ /* 0x000fe400078e0a0d */
[----:B------:R-:W-:Y:S01]  /*21c30*/  IMAD.MOV R2, RZ, RZ, -R0 ;  /* 0x000000ffff027224 */ /* 0x000fe200078e0a00 */
[----:B------:R-:W-:Y:S01]  /*21c40*/  LOP3.LUT R3, R10, R3, RZ, 0xc0, !PT ;  /* 0x000000030a037212 */ /* 0x000fe200078ec0ff */
[----:B------:R-:W-:Y:S02]  /*21c50*/  IMAD R39, R20, R0, R39 ;  /* 0x0000000014277224 */ /* 0x000fe400078e0227 */
[----:B---3--:R-:W-:Y:S02]  /*21c60*/  @P4 IMAD R18, R15, R13, R12 ;  /* 0x0000000d0f124224 */ /* 0x008fe400078e020c */
[----:B--2---:R-:W-:-:S02]  /*21c70*/  IMAD R0, R2, R19, R11 ;  /* 0x0000001302007224 */ /* 0x004fc400078e020b */
[----:B------:R-:W-:Y:S02]  /*21c80*/  IMAD R39, R39, R21, R18 ;  /* 0x0000001527277224 */ /* 0x000fe400078e0212 */
[----:B------:R-:W-:Y:S02]  /*21c90*/  IMAD R2, R0, R16, R3 ;  /* 0x0000001000027224 */ /* 0x000fe400078e0203 */
[----:B------:R-:W-:-:S03]  /*21ca0*/  IMAD.MOV.U32 R4, RZ, RZ, 0x1 ;  /* 0x00000001ff047424 */ /* 0x000fc600078e00ff */
[----:B------:R-:W-:Y:S02]  /*21cb0*/  SEL R3, R2, R39, !P4 ;  /* 0x0000002702037207 */ /* 0x000fe40006000000 */
[----:B------:R-:W-:Y:S02]  /*21cc0*/  PRMT R0, R4, 0x7610, R0 ;  /* 0x0000761004007816 */ /* 0x000fe40000000000 */
[----:B------:R-:W-:Y:S01]  /*21cd0*/  SEL R39, R39, R2, !P4 ;  /* 0x0000000227277207 */ /* 0x000fe20006000000 */
[----:B------:R2:W-:Y:S06]  /*21ce0*/  STL [R1+0x460], R3 ;  /* 0x0004600301007387 */ /* 0x0005ec0000100800 */
.L_x_547:
[----:B------:R3:W-:Y:S01]  /*21cf0*/  STL [R1+0x464], R39 ;  /* 0x0004642701007387 */ /* 0x0007e20000100800 */
[----:B------:R-:W-:-:S13]  /*21d00*/  LOP3.LUT P0, RZ, R0, 0xff, RZ, 0xc0, !PT ;  /* 0x000000ff00ff7812 */ /* 0x000fda000780c0ff */
[----:B---3--:R-:W-:Y:S05]  /*21d10*/  @P0 BRA `(.L_x_550) ;  /* 0xfffffdf400200947 */ /* 0x008fea000383ffff */
[----:B------:R-:W-:Y:S05]  /*21d20*/  EXIT ;  /* 0x000000000000794d */ /* 0x000fea0003800000 */
.L_x_4:
[----:B------:R-:W2:Y:S01]  /*21d30*/  LDL R18, [R1+0x45c] ;  /* 0x00045c0001127983 */ /* 0x000ea20000100800 */
[----:B------:R-:W-:-:S03]  /*21d40*/  ULDC.64 UR4, c[0x0][0x650] ;  /* 0x0001940000047ab9 */ /* 0x000fc60000000a00 */
[----:B------:R-:W3:Y:S01]  /*21d50*/  LDL R19, [R1+0x458] ;  /* 0x0004580001137983 */ /* 0x000ee20000100800 */
[----:B------:R-:W-:Y:S01]  /*21d60*/  PRMT R0, RZ, 0x7610, R0 ;  /* 0x00007610ff007816 */ /* 0x000fe20000000000 */
[----:B------:R-:W-:Y:S02]  /*21d70*/  IMAD.MOV.U32 R5, RZ, RZ, -0x1 ;  /* 0xffffffffff057424 */ /* 0x000fe400078e00ff */
[----:B------:R-:W-:Y:S02]  /*21d80*/  IMAD.MOV.U32 R4, RZ, RZ, -0x1 ;  /* 0xffffffffff047424 */ /* 0x000fe400078e00ff */
[----:B------:R-:W-:Y:S01]  /*21d90*/  IMAD.MOV.U32 R10, RZ, RZ, -0x1 ;  /* 0xffffffffff0a7424 */ /* 0x000fe200078e00ff */
[----:B--2---:R-:W-:-:S04]  /*21da0*/  ISETP.GE.U32.AND P0, PT, R18, UR4, PT ;  /* 0x0000000412007c0c */ /* 0x004fc8000bf06070 */
[----:B---3--:R-:W-:-:S13]  /*21db0*/  ISETP.GE.U32.AND.EX P0, PT, R19, UR5, PT, P0 ;  /* 0x0000000513007c0c */ /* 0x008fda000bf06100 */
[----:B------:R-:W-:Y:S05]  /*21dc0*/  @P0 BRA `(.L_x_551) ;  /* 0x0000000400600947 */ /* 0x000fea0003800000 */
[----:B------:R-:W0:Y:S01]  /*21dd0*/  LDC.64 R12, c[0x0][0x628] ;  /* 0x00018a00ff0c7b82 */ /* 0x000e220000000a00 */
[----:B------:R-:W-:Y:S02]  /*21de0*/  IMAD.MOV.U32 R8, RZ, RZ, R18 ;  /* 0x000000ffff087224 */ /* 0x000fe400078e0012 */
[----:B------:R-:W-:-:S05]  /*21df0*/  IMAD.MOV.U32 R9, RZ, RZ, R19 ;  /* 0x000000ffff097224 */ /* 0x000fca00078e0013 */
[----:B------:R-:W1:Y:S08]  /*21e00*/  LDC R14, c[0x0][0x630] ;  /* 0x00018c00ff0e7b82 */ /* 0x000e700000000800 */
[----:B------:R-:W2:Y:S01]  /*21e10*/  LDC.64 R16, c[0x0][0x620] ;  /* 0x00018800ff107b82 */ /* 0x000ea20000000a00 */
[----:B0-----:R-:W-:-:S04]  /*21e20*/  ISETP.NE.U32.AND P0, PT, R12, RZ, PT ;  /* 0x000000ff0c00720c */ /* 0x001fc80003f05070 */
[----:B------:R-:W-:-:S13]  /*21e30*/  ISETP.NE.AND.EX P0, PT, R13, RZ, PT, P0 ;  /* 0x000000ff0d00720c */ /* 0x000fda0003f05300 */
[----:B-12---:R-:W-:Y:S05]  /*21e40*/  @!P0 BRA `(.L_x_552) ;  /* 0x0000000000288947 */ /* 0x006fea0003800000 */
[----:B------:R-:W0:Y:S02]  /*21e50*/  LDC R0, c[0x0][0x634] ;  /* 0x00018d00ff007b82 */ /* 0x000e240000000800 */
[----:B0-----:R-:W-:-:S05]  /*21e60*/  IADD3 R9, P0, R18, R0, RZ ;  /* 0x0000000012097210 */ /* 0x001fca0007f1e0ff */
        /* <DEDUP_REMOVED lines=8> */
.L_x_552:
[-CC-:B------:R-:W-:Y:S01]  /*21ef0*/  SHF.R.U64 R10, R8, R14.reuse, R9.reuse ;  /* 0x0000000e080a7219 */ /* 0x180fe20000001209 */
[----:B------:R-:W0:Y:S01]  /*21f00*/  LDC R6, c[0x0][0x618] ;  /* 0x00018600ff067b82 */ /* 0x000e220000000800 */
[----:B------:R-:W-:Y:S01]  /*21f10*/  SHF.R.U32.HI R0, RZ, R14, R9 ;  /* 0x0000000eff007219 */ /* 0x000fe20000011609 */
[----:B------:R-:W-:Y:S01]  /*21f20*/  ULDC UR4, c[0x0][0x150] ;  /* 0x0000540000047ab9 */ /* 0x000fe20000000800 */
[----:B------:R-:W-:Y:S01]  /*21f30*/  IADD3 R3, P0, RZ, -R10, RZ ;  /* 0x8000000aff037210 */ /* 0x000fe20007f1e0ff */
[----:B------:R-:W-:Y:S01]  /*21f40*/  IMAD.MOV.U32 R4, RZ, RZ, R18 ;  /* 0x000000ffff047224 */ /* 0x000fe200078e0012 */
[----:B------:R-:W-:Y:S01]  /*21f50*/  I2FP.F32.U32 R8, R2 ;  /* 0x0000000200087245 */ /* 0x000fe20000201000 */
[----:B------:R-:W-:Y:S02]  /*21f60*/  IMAD.MOV.U32 R5, RZ, RZ, R19 ;  /* 0x000000ffff057224 */ /* 0x000fe400078e0013 */
[----:B------:R-:W1:Y:S01]  /*21f70*/  LDC.64 R20, c[0x0][0x640] ;  /* 0x00019000ff147b82 */ /* 0x000e620000000a00 */
[----:B------:R-:W-:-:S02]  /*21f80*/  IMAD.X R7, RZ, RZ, ~R0, P0 ;  /* 0x000000ffff077224 */ /* 0x000fc400000e0e00 */
[----:B------:R-:W-:Y:S01]  /*21f90*/  FMUL R9, R8, UR4 ;  /* 0x0000000408097c20 */ /* 0x000fe20008400000 */
[----:B------:R-:W-:Y:S01]  /*21fa0*/  IMAD.WIDE.U32 R4, R3, R16, R4 ;  /* 0x0000001003047225 */ /* 0x000fe200078e0004 */
[----:B------:R-:W-:-:S03]  /*21fb0*/  ULDC UR4, c[0x0][0x154] ;  /* 0x0000550000047ab9 */ /* 0x000fc60000000800 */
[----:B------:R-:W-:Y:S01]  /*21fc0*/  IMAD R0, R7, R16, RZ ;  /* 0x0000001007007224 */ /* 0x000fe200078e02ff */
[----:B------:R-:W2:Y:S01]  /*21fd0*/  LDC R13, c[0x0][0x144] ;  /* 0x00005100ff0d7b82 */ /* 0x000ea20000000800 */
[----:B------:R-:W3:Y:S02]  /*21fe0*/  F2I.U32.TRUNC.NTZ R9, R9 ;  /* 0x0000000900097305 */ /* 0x000ee4000020f000 */
[----:B------:R-:W-:-:S04]  /*21ff0*/  IMAD R3, R3, R17, R0 ;  /* 0x0000001103037224 */ /* 0x000fc800078e0200 */
[----:B------:R-:W-:Y:S01]  /*22000*/  IMAD.IADD R3, R5, 0x1, R3 ;  /* 0x0000000105037824 */ /* 0x000fe200078e0203 */
[----:B------:R-:W4:Y:S04]  /*22010*/  LDC R12, c[0x0][0x608] ;  /* 0x00018200ff0c7b82 */ /* 0x000f280000000800 */
[-C--:B0-----:R-:W-:Y:S02]  /*22020*/  SHF.R.U64 R8, R4, R6.reuse, R3 ;  /* 0x0000000604087219 */ /* 0x081fe40000001203 */
[----:B------:R-:W-:Y:S02]  /*22030*/  I2FP.F32.U32 R4, R11 ;  /* 0x0000000b00047245 */ /* 0x000fe40000201000 */
[----:B------:R-:W0:Y:S01]  /*22040*/  LDC R7, c[0x0][0x658] ;  /* 0x00019600ff077b82 */ /* 0x000e220000000800 */
[----:B-1----:R-:W-:Y:S01]  /*22050*/  ISETP.NE.U32.AND P0, PT, R20, RZ, PT ;  /* 0x000000ff1400720c */ /* 0x002fe20003f05070 */
[----:B---3--:R-:W-:Y:S01]  /*22060*/  IMAD.MOV R0, RZ, RZ, -R9 ;  /* 0x000000ffff007224 */ /* 0x008fe200078e0a09 */
[----:B------:R-:W-:Y:S01]  /*22070*/  SHF.R.U32.HI R3, RZ, R6, R3 ;  /* 0x00000006ff037219 */ /* 0x000fe20000011603 */
[----:B------:R-:W-:Y:S01]  /*22080*/  FMUL R4, R4, UR4 ;  /* 0x0000000404047c20 */ /* 0x000fe20008400000 */
[----:B------:R-:W-:Y:S01]  /*22090*/  ISETP.NE.AND.EX P0, PT, R21, RZ, PT, P0 ;  /* 0x000000ff1500720c */ /* 0x000fe20003f05300 */
[----:B------:R-:W-:-:S02]  /*220a0*/  IMAD.MOV.U32 R6, RZ, RZ, -0x1 ;  /* 0xffffffffff067424 */ /* 0x000fc400078e00ff */
[----:B------:R-:W1:Y:S01]  /*220b0*/  LDC R14, c[0x0][0x148] ;  /* 0x00005200ff0e7b82 */ /* 0x000e620000000800 */
[----:B--2---:R-:W-:Y:S02]  /*220c0*/  IMAD R18, R13, R0, R2 ;  /* 0x000000000d127224 */ /* 0x004fe400078e0202 */
[----:B------:R-:W-:-:S05]  /*220d0*/  IMAD.MOV.U32 R2, RZ, RZ, 0x1 ;  /* 0x00000001ff027424 */ /* 0x000fca00078e00ff */
[----:B------:R-:W2:Y:S01]  /*220e0*/  LDC R16, c[0x0][0x600] ;  /* 0x00018000ff107b82 */ /* 0x000ea20000000800 */
[-CC-:B----4-:R-:W-:Y:S02]  /*220f0*/  SHF.R.U64 R13, R8, R12.reuse, R3.reuse ;  /* 0x0000000c080d7219 */ /* 0x190fe40000001203 */
[----:B------:R-:W-:Y:S02]  /*22100*/  SHF.R.U32.HI R0, RZ, R12, R3 ;  /* 0x0000000cff007219 */ /* 0x000fe40000011603 */
[----:B------:R3:W4:Y:S03]  /*22110*/  F2I.U32.TRUNC.NTZ R12, R4 ;  /* 0x00000004000c7305 */ /* 0x000726000020f000 */
[----:B------:R-:W1:Y:S01]  /*22120*/  LDC R17, c[0x0][0x648] ;  /* 0x00019200ff117b82 */ /* 0x000e620000000800 */
[-C--:B0-----:R-:W-:Y:S02]  /*22130*/  SHF.R.U64 R15, R13, R7.reuse, R0 ;  /* 0x000000070d0f7219 */ /* 0x081fe40000001200 */
[----:B------:R-:W-:-:S02]  /*22140*/  SHF.L.U32 R6, R6, R7, RZ ;  /* 0x0000000706067219 */ /* 0x000fc400000006ff */
[-C--:B------:R-:W-:Y:S01]  /*22150*/  SHF.L.U32 R22, R2, R7.reuse, RZ ;  /* 0x0000000702167219 */ /* 0x080fe200000006ff */
[----:B------:R-:W-:Y:S01]  /*22160*/  IMAD.MOV.U32 R2, RZ, RZ, R15 ;  /* 0x000000ffff027224 */ /* 0x000fe200078e000f */
[----:B------:R-:W-:Y:S01]  /*22170*/  SHF.R.U32.HI R3, RZ, R7, R0 ;  /* 0x00000007ff037219 */ /* 0x000fe20000011600 */
[----:B------:R-:W0:Y:S01]  /*22180*/  LDC R19, c[0x0][0x638] ;  /* 0x00018e00ff137b82 */ /* 0x000e220000000800 */
[----:B------:R-:W-:-:S07]  /*22190*/  LOP3.LUT R24, RZ, R6, RZ, 0x33, !PT ;  /* 0x00000006ff187212 */ /* 0x000fce00078e33ff */
        /* <DEDUP_REMOVED lines=12> */
.L_x_553:
[----:B-1----:R-:W-:Y:S01]  /*22260*/  SHF.R.U64 R3, R2, R17, R3 ;  /* 0x0000001102037219 */ /* 0x002fe20000001203 */
[----:B--2---:R-:W-:Y:S01]  /*22270*/  VIADD R7, R16, 0xffffffff ;  /* 0xffffffff10077836 */ /* 0x004fe20000000000 */
[----:B------:R-:W-:Y:S01]  /*22280*/  LOP3.LUT R0, R13, R24, RZ, 0xc0, !PT ;  /* 0x000000180d007212 */ /* 0x000fe200078ec0ff */
[----:B------:R-:W-:Y:S02]  /*22290*/  IMAD.MOV R12, RZ, RZ, -R12 ;  /* 0x000000ffff0c7224 */ /* 0x000fe400078e0a0c */
[----:B------:R-:W-:Y:S02]  /*222a0*/  IMAD.MOV R2, RZ, RZ, -R3 ;  /* 0x000000ffff027224 */ /* 0x000fe400078e0a03 */
[----:B------:R-:W-:Y:S01]  /*222b0*/  IMAD R5, R22, R3, R0 ;  /* 0x0000000316057224 */ /* 0x000fe200078e0200 */
[----:B------:R-:W-:Y:S01]  /*222c0*/  LOP3.LUT R3, R8, R7, RZ, 0xc0, !PT ;  /* 0x0000000708037212 */ /* 0x000fe200078ec0ff */
[----:B------:R-:W-:Y:S02]  /*222d0*/  @P4 IMAD R18, R14, R12, R11 ;  /* 0x0000000c0e124224 */ /* 0x000fe400078e020b */
[----:B0-----:R-:W-:-:S02]  /*222e0*/  IMAD R0, R2, R19, R15 ;  /* 0x0000001302007224 */ /* 0x001fc400078e020f */
[----:B------:R-:W-:Y:S02]  /*222f0*/  IMAD.MOV.U32 R4, RZ, RZ, 0x1 ;  /* 0x00000001ff047424 */ /* 0x000fe400078e00ff */
[----:B------:R-:W-:Y:S02]  /*22300*/  IMAD R5, R5, R23, R18 ;  /* 0x0000001705057224 */ /* 0x000fe400078e0212 */
[----:B------:R-:W-:Y:S01]  /*22310*/  IMAD R2, R0, R16, R3 ;  /* 0x0000001000027224 */ /* 0x000fe200078e0203 */
[----:B------:R-:W-:-:S04]  /*22320*/  PRMT R0, R4, 0x7610, R0 ;  /* 0x0000761004007816 */ /* 0x000fc80000000000 */
[----:B------:R-:W-:Y:S02]  /*22330*/  SEL R4, R2, R5, !P4 ;  /* 0x0000000502047207 */ /* 0x000fe40006000000 */
[----:B------:R-:W-:-:S07]  /*22340*/  SEL R5, R5, R2, !P4 ;  /* 0x0000000205057207 */ /* 0x000fce0006000000 */
.L_x_551:
[----:B------:R-:W-:-:S08]  /*22350*/  NOP ;  /* 0x0000000000007918 */ /* 0x000fd00000000000 */
[----:B------:R-:W0:-:S00]  /*22360*/  USETMAXREG.DEALLOC.CTAPOOL 0x18 ;  /* 0x00000018000079c8 */ /* 0x000e0000080e0500 */
[----:B------:R-:W-:-:S13]  /*22370*/  ISETP.NE.AND P0, PT, RZ, UR8, PT ;  /* 0x00000008ff007c0c */ /* 0x000fda000bf05270 */
[----:B------:R-:W-:Y:S05]  /*22380*/  @P0 EXIT ;  /* 0x000000000000094d */ /* 0x000fea0003800000 */
[----:B0-----:R-:W-:Y:S01]  /*22390*/  LOP3.LUT P0, RZ, R0, 0xff, RZ, 0xc0, !PT ;  /* 0x000000ff00ff7812 */ /* 0x001fe2000780c0ff */
[----:B------:R-:W-:Y:S02]  /*223a0*/  IMAD.MOV.U32 R6, RZ, RZ, 0x1 ;  /* 0x00000001ff067424 */ /* 0x000fe400078e00ff */
[----:B------:R-:W-:-:S10]  /*223b0*/  IMAD.MOV.U32 R7, RZ, RZ, RZ ;  /* 0x000000ffff077224 */ /* 0x000fd400078e00ff */
[----:B------:R-:W-:Y:S05]  /*223c0*/  @!P0 BRA `(.L_x_554) ;  /* 0x0000000c00448947 */ /* 0x000fea0003800000 */
[----:B------:R-:W0:Y:S01]  /*223d0*/  LDC R0, c[0x0][0x28c] ;  /* 0x0000a300ff007b82 */ /* 0x000e220000000800 */
[----:B------:R-:W1:Y:S01]  /*223e0*/  S2R R2, SR_TID.X ;  /* 0x0000000000027919 */ /* 0x000e620000002100 */
[----:B------:R-:W-:Y:S01]  /*223f0*/  ULDC UR5, c[0x0][0x658] ;  /* 0x0001960000057ab9 */ /* 0x000fe20000000800 */
[----:B------:R-:W-:Y:S01]  /*22400*/  UMOV UR7, 0xffffffff ;  /* 0xffffffff00077882 */ /* 0x000fe20000000000 */
[----:B------:R-:W-:Y:S01]  /*22410*/  ULDC UR6, c[0x0][0xc] ;  /* 0x0000030000067ab9 */ /* 0x000fe20000000800 */
[----:B------:R-:W-:Y:S01]  /*22420*/  USHF.L.U32 UR8, UR7, UR5, URZ ;  /* 0x0000000507087299 */ /* 0x000fe2000800063f */
[----:B------:R-:W-:Y:S01]  /*22430*/  BSSY B0, `(.L_x_554) ;  /* 0x00000ca000007945 */ /* 0x000fe20003800000 */
[----:B------:R-:W-:Y:S01]  /*22440*/  UMOV UR9, 0x1 ;  /* 0x0000000100097882 */ /* 0x000fe20000000000 */
[----:B------:R-:W-:Y:S01]  /*22450*/  ULDC UR7, c[0x0][0x10] ;  /* 0x0000040000077ab9 */ /* 0x000fe20000000800 */
[----:B------:R-:W-:Y:S01]  /*22460*/  USHF.L.U32 UR18, UR9, UR5, URZ ;  /* 0x0000000509127299 */ /* 0x000fe2000800063f */
[----:B------:R-:W-:Y:S01]  /*22470*/  IMAD.MOV.U32 R9, RZ, RZ, 0x1 ;  /* 0x00000001ff097424 */ /* 0x000fe200078e00ff */
[----:B------:R-:W-:Y:S01]  /*22480*/  UIMAD.WIDE.U32 UR6, UR6, UR7, URZ ;  /* 0x00000007060672a5 */ /* 0x000fe2000f8e003f */
[----:B------:R-:W-:Y:S01]  /*22490*/  IMAD.MOV.U32 R6, RZ, RZ, 0x1 ;  /* 0x00000001ff067424 */ /* 0x000fe200078e00ff */
[----:B------:R-:W-:Y:S01]  /*224a0*/  ULDC UR5, c[0x0][0x14] ;  /* 0x0000050000057ab9 */ /* 0x000fe20000000800 */
[----:B------:R-:W-:Y:S01]  /*224b0*/  IMAD.MOV.U32 R7, RZ, RZ, RZ ;  /* 0x000000ffff077224 */ /* 0x000fe200078e00ff */
[----:B------:R-:W-:-:S02]  /*224c0*/  UIMAD.WIDE.U32 UR20, UR6, UR5, URZ ;  /* 0x00000005061472a5 */ /* 0x000fc4000f8e003f */
[----:B------:R-:W-:Y:S01]  /*224d0*/  UIMAD UR16, UR7, UR5, URZ ;  /* 0x00000005071072a4 */ /* 0x000fe2000f8e023f */
[----:B------:R-:W-:Y:S01]  /*224e0*/  ULDC UR4, c[0x0][0x600] ;  /* 0x0001800000047ab9 */ /* 0x000fe20000000800 */
[----:B------:R-:W-:Y:S02]  /*224f0*/  ULOP3.LUT UR24, UR13, 0x2, URZ, 0xfc, !UPT ;  /* 0x000000020d187892 */ /* 0x000fe4000f8efc3f */
[----:B------:R-:W-:Y:S01]  /*22500*/  UIADD3 UR4, UR4, -0x1, URZ ;  /* 0xffffffff04047890 */ /* 0x000fe2000fffe03f */
[----:B0-----:R-:W-:Y:S01]  /*22510*/  VIADD R0, R0, 0x1f ;  /* 0x0000001f00007836 */ /* 0x001fe20000000000 */
[----:B------:R-:W-:Y:S02]  /*22520*/  ULOP3.LUT UR17, URZ, UR8, URZ, 0x33, !UPT ;  /* 0x000000083f117292 */ /* 0x000fe4000f8e333f */
[----:B------:R-:W-:Y:S02]  /*22530*/  UIADD3 UR16, UR21, UR16, URZ ;  /* 0x0000001015107290 */ /* 0x000fe4000fffe03f */
[----:B------:R-:W-:Y:S01]  /*22540*/  SHF.R.S32.HI R3, RZ, 0x1f, R0 ;  /* 0x0000001fff037819 */ /* 0x000fe20000011400 */
[----:B------:R-:W-:-:S03]  /*22550*/  ULDC.64 UR22, c[0x0][0x198] ;  /* 0x0000660000167ab9 */ /* 0x000fc60000000a00 */
[----:B------:R-:W-:Y:S02]  /*22560*/  LEA.HI R0, R3, R0, RZ, 0x5 ;  /* 0x0000000003007211 */ /* 0x000fe400078f28ff */
[C---:B-1----:R-:W-:Y:S02]  /*22570*/  LOP3.LUT P2, RZ, R2.reuse, 0x7f, RZ, 0xc0, !PT ;  /* 0x0000007f02ff7812 */ /* 0x042fe4000784c0ff */
[----:B------:R-:W-:Y:S02]  /*22580*/  SHF.R.S32.HI R0, RZ, 0x5, R0 ;  /* 0x00000005ff007819 */ /* 0x000fe40000011400 */
[----:B------:R-:W-:-:S03]  /*22590*/  LOP3.LUT P0, RZ, R2, 0x1f, RZ, 0xc0, !PT ;  /* 0x0000001f02ff7812 */ /* 0x000fc6000780c0ff */
[----:B------:R-:W-:Y:S01]  /*225a0*/  VIADD R14, R0, 0x1 ;  /* 0x00000001000e7836 */ /* 0x000fe20000000000 */
[----:B------:R-:W-:-:S13]  /*225b0*/  PLOP3.LUT P0, PT, P0, P2, PT, 0x8a, 0x0 ;  /* 0x000000000000781c */ /* 0x000fda0000705172 */
.L_x_566:
[----:B------:R-:W-:-:S03]  /*225c0*/  UMOV UR5, 0xffffffff ;  /* 0xffffffff00057882 */ /* 0x000fc60000000000 */
[----:B------:R-:W-:Y:S05]  /*225d0*/  BRA.DIV UR5, `(.L_x_555) ;  /* 0x0000001605247947 */ /* 0x000fea000b800000 */
[----:B------:R-:W-:-:S13]  /*225e0*/  ELECT P1, URZ, PT ;  /* 0x00000000003f782f */ /* 0x000fda0003820000 */
.L_x_587:
[----:B------:R-:W0:Y:S01]  /*225f0*/  LDC R2, c[0x0][0x28c] ;  /* 0x0000a300ff027b82 */ /* 0x000e220000000800 */
[----:B------:R-:W-:Y:S01]  /*22600*/  BSSY B1, `(.L_x_556) ;  /* 0x0000035000017945 */ /* 0x000fe20003800000 */
[----:B0-----:R-:W-:-:S13]  /*22610*/  ISETP.LT.OR P1, PT, R2, 0x1, !P1 ;  /* 0x000000010200780c */ /* 0x001fda0004f21670 */
[----:B------:R-:W-:Y:S05]  /*22620*/  @P1 BRA `(.L_x_557) ;  /* 0x0000000000c81947 */ /* 0x000fea0003800000 */
[----:B------:R-:W-:Y:S02]  /*22630*/  IMAD.SHL.U32 R4, R4, 0x100, RZ ;  /* 0x0000010004047824 */ /* 0x000fe400078e00ff */
[----:B------:R-:W-:Y:S02]  /*22640*/  IMAD.SHL.U32 R5, R5, 0x100, RZ ;  /* 0x0000010005057824 */ /* 0x000fe400078e00ff */
[----:B------:R-:W-:Y:S02]  /*22650*/  IMAD.MOV.U32 R13, RZ, RZ, RZ ;  /* 0x000000ffff0d7224 */ /* 0x000fe400078e00ff */
[----:B------:R-:W-:Y:S02]  /*22660*/  IMAD.MOV.U32 R3, RZ, RZ, R14 ;  /* 0x000000ffff037224 */ /* 0x000fe400078e000e */
[----:B------:R-:W-:Y:S02]  /*22670*/  IMAD.MOV.U32 R2, RZ, RZ, R6 ;  /* 0x000000ffff027224 */ /* 0x000fe400078e0006 */
[----:B------:R-:W-:-:S07]  /*22680*/  IMAD.MOV.U32 R8, RZ, RZ, R7 ;  /* 0x000000ffff087224 */ /* 0x000fce00078e0007 */
.L_x_561:
[----:B------:R-:W0:Y:S01]  /*22690*/  S2R R12, SR_CgaCtaId ;  /* 0x00000000000c7919 */ /* 0x000e220000008800 */
[----:B------:R-:W-:-:S04]  /*226a0*/  MOV R11, 0x400 ;  /* 0x00000400000b7802 */ /* 0x000fc80000000f00 */
[----:B0-----:R-:W-:Y:S02]  /*226b0*/  LEA R15, R12, R11, 0x18 ;  /* 0x0000000b0c0f7211 */ /* 0x001fe400078ec0ff */
[----:B------:R-:W-:Y:S01]  /*226c0*/  SHF.L.U32 R11, R2, 0x1f, RZ ;  /* 0x0000001f020b7819 */ /* 0x000fe200000006ff */
[----:B------:R-:W0:Y:S02]  /*226d0*/  @!P2 LDC R12, c[0x0][0x500] ;  /* 0x00014000ff0cab82 */ /* 0x000e240000000800 */
[----:B------:R-:W-:-:S04]  /*226e0*/  IMAD R16, R8, 0x8, R15 ;  /* 0x0000000808107824 */ /* 0x000fc800078e020f */
[----:B------:R-:W1:Y:S02]  /*226f0*/  SYNCS.PHASECHK.TRANS64.TRYWAIT P1, [R16+URZ+0x70], R11 ;  /* 0x0000700b100075a7 */ /* 0x000e64000802017f */
[----:B-1----:R-:W-:Y:S05]  /*22700*/  @!P1 BRA `(.L_x_558) ;  /* 0x0000001000f89947 */ /* 0x002fea0003800000 */
.L_x_588:
[----:B------:R-:W-:Y:S01]  /*22710*/  UPRMT UR5, UR24, 0x9910, URZ ;  /* 0x0000991018057896 */ /* 0x000fe2000800003f */
[----:B0-----:R0:W-:Y:S03]  /*22720*/  @!P2 SYNCS.ARRIVE.TRANS64 RZ, [R16+URZ], R12 ;  /* 0x0000000c10ffa9a7 */ /* 0x0011e6000800003f */
[----:B------:R-:W-:-:S06]  /*22730*/  UISETP.NE.AND UP0, UPT, UR5, 0x2, UPT ;  /* 0x000000020500788c */ /* 0x000fcc000bf05270 */
[----:B------:R-:W-:-:S13]  /*22740*/  PLOP3.LUT P1, PT, PT, PT, UP0, 0x80, 0x0 ;  /* 0x000000000000781c */ /* 0x000fda0003f2f008 */
[----:B0-----:R-:W-:Y:S05]  /*22750*/  @P1 BRA `(.L_x_559) ;  /* 0x0000000000041947 */ /* 0x001fea0003800000 */
[----:B------:R-:W-:Y:S01]  /*22760*/  BPT.TRAP 0x1 ;  /* 0x000000040000795c */ /* 0x000fe20000300000 */
.L_x_559:
[----:B------:R-:W-:Y:S05]  /*22770*/  @P0 BRA `(.L_x_560) ;  /* 0x0000000000040947 */ /* 0x000fea0003800000 */
[----:B------:R-:W-:Y:S01]  /*22780*/  BPT.TRAP 0x1 ;  /* 0x000000040000795c */ /* 0x000fe20000300000 */
.L_x_560:
[----:B------:R-:W-:Y:S01]  /*22790*/  IMAD R15, R8, 0x2000, R15 ;  /* 0x00002000080f7824 */ /* 0x000fe200078e020f */
[----:B------:R-:W-:Y:S01]  /*227a0*/  R2UR UR9, R16 ;  /* 0x00000000100972ca */ /* 0x000fe200000e0000 */
[----:B------:R-:W-:Y:S01]  /*227b0*/  VIADD R3, R3, 0xffffffff ;  /* 0xffffffff03037836 */ /* 0x000fe20000000000 */
[----:B------:R-:W-:Y:S01]  /*227c0*/  UIADD3 UR6, UP0, UR22, 0xf0, URZ ;  /* 0x000000f016067890 */ /* 0x000fe2000ff1e03f */
[----:B------:R-:W-:Y:S01]  /*227d0*/  R2UR UR11, R5 ;  /* 0x00000000050b72ca */ /* 0x000fe200000e0000 */
[----:B------:R-:W-:Y:S01]  /*227e0*/  UIADD3 UR26, UP1, UR22, 0x1f0, URZ ;  /* 0x000001f0161a7890 */ /* 0x000fe2000ff3e03f */
[----:B------:R-:W-:Y:S01]  /*227f0*/  R2UR UR5, R15 ;  /* 0x000000000f0572ca */ /* 0x000fe200000e0000 */
[----:B------:R-:W-:Y:S01]  /*22800*/  UIADD3.X UR7, URZ, UR23, URZ, UP0, !UPT ;  /* 0x000000173f077290 */ /* 0x000fe200087fe43f */
[----:B------:R-:W-:Y:S01]  /*22810*/  R2UR UR10, R13 ;  /* 0x000000000d0a72ca */ /* 0x000fe200000e0000 */
[----:B------:R-:W-:Y:S01]  /*22820*/  VIADD R8, R8, 0x1 ;  /* 0x0000000108087836 */ /* 0x000fe20000000000 */
[----:B------:R-:W-:Y:S01]  /*22830*/  R2UR UR12, R10 ;  /* 0x000000000a0c72ca */ /* 0x000fe200000e0000 */
[----:B------:R-:W-:Y:S01]  /*22840*/  UIADD3.X UR27, URZ, UR23, URZ, UP1, !UPT ;  /* 0x000000173f1b7290 */ /* 0x000fe20008ffe43f */
[----:B------:R-:W-:Y:S01]  /*22850*/  R2UR UR19, R4 ;  /* 0x00000000041372ca */ /* 0x000fe200000e0000 */
[----:B------:R-:W-:Y:S01]  /*22860*/  UMOV UR14, 0x0 ;  /* 0x00000000000e7882 */ /* 0x000fe20000000000 */
[----:B------:R-:W-:Y:S01]  /*22870*/  ISETP.GT.AND P3, PT, R3, 0x1, PT ;  /* 0x000000010300780c */ /* 0x000fe20003f64270 */
[----:B------:R-:W-:Y:S01]  /*22880*/  UMOV UR15, 0x10000000 ;  /* 0x10000000000f7882 */ /* 0x000fe20000000000 */
[----:B------:R-:W-:Y:S01]  /*22890*/  ISETP.NE.AND P1, PT, R8, 0xe, PT ;  /* 0x0000000e0800780c */ /* 0x000fe20003f25270 */
[----:B------:R-:W-:-:S02]  /*228a0*/  VIADD R13, R13, 0x20 ;  /* 0x000000200d0d7836 */ /* 0x000fc40000000000 */
[----:B------:R-:W-:Y:S01]  /*228b0*/  UIADD3 UR8, UR5, 0x200, URZ ;  /* 0x0000020005087890 */ /* 0x000fe2000fffe03f */
[----:B-1----:R-:W-:Y:S01]  /*228c0*/  SEL R11, RZ, 0x1, P1 ;  /* 0x00000001ff0b7807 */ /* 0x002fe20000800000 */
[----:B------:R-:W-:Y:S01]  /*228d0*/  UIADD3 UR5, UR5, 0x1c200, URZ ;  /* 0x0001c20005057890 */ /* 0x000fe2000fffe03f */
[----:B------:R-:W-:Y:S02]  /*228e0*/  SEL R8, R8, RZ, P1 ;  /* 0x000000ff08087207 */ /* 0x000fe40000800000 */
[----:B------:R-:W-:-:S04]  /*228f0*/  LOP3.LUT R2, R2, R11, RZ, 0x3c, !PT ;  /* 0x0000000b02027212 */ /* 0x000fc800078e3cff */
[----:B------:R0:W-:Y:S02]  /*22900*/  UTMALDG.3D [UR8], [UR6], desc[UR14] ;  /* 0x00000e08060075b4 */ /* 0x0001e40008011000 */
[----:B0-----:R-:W-:Y:S01]  /*22910*/  UMOV UR8, UR5 ;  /* 0x0000000500087c82 */ /* 0x001fe20008000000 */
[----:B------:R-:W-:Y:S02]  /*22920*/  UMOV UR11, UR19 ;  /* 0x00000013000b7c82 */ /* 0x000fe40008000000 */
[----:B------:R0:W-:Y:S02]  /*22930*/  UTMALDG.3D [UR8], [UR26], desc[UR14] ;  /* 0x00000e081a0075b4 */ /* 0x0001e40008011000 */
[----:B0-----:R-:W-:Y:S05]  /*22940*/  @P3 BRA `(.L_x_561) ;  /* 0xfffffffc00503947 */ /* 0x001fea000383ffff */
.L_x_557:
[----:B------:R-:W-:Y:S05]  /*22950*/  BSYNC B1 ;  /* 0x0000000000017941 */ /* 0x000fea0003800000 */
.L_x_556:
[----:B------:R-:W2:Y:S01]  /*22960*/  LDL.LU R16, [R1+0x458] ;  /* 0x0004580001107983 */ /* 0x000ea20000300800 */
[----:B------:R-:W-:Y:S01]  /*22970*/  LOP3.LUT P1, RZ, R9, 0xff, RZ, 0xc0, !PT ;  /* 0x000000ff09ff7812 */ /* 0x000fe2000782c0ff */
[C---:B------:R-:W-:Y:S01]  /*22980*/  IMAD.IADD R4, R0.reuse, 0x1, R7 ;  /* 0x0000000100047824 */ /* 0x040fe200078e0207 */
[----:B------:R-:W-:Y:S01]  /*22990*/  ULDC.64 UR6, c[0x0][0x650] ;  /* 0x0001940000067ab9 */ /* 0x000fe20000000a00 */
[----:B------:R-:W3:Y:S01]  /*229a0*/  LDL.LU R15, [R1+0x45c] ;  /* 0x00045c00010f7983 */ /* 0x000ee20000300800 */
[----:B------:R-:W-:Y:S01]  /*229b0*/  ISETP.GE.U32.AND P3, PT, R0, 0xe, PT ;  /* 0x0000000e0000780c */ /* 0x000fe20003f66070 */
[----:B------:R-:W-:Y:S01]  /*229c0*/  BSSY B1, `(.L_x_562) ;  /* 0x000006e000017945 */ /* 0x000fe20003800000 */
[----:B------:R-:W-:Y:S01]  /*229d0*/  IMAD.MOV.U32 R10, RZ, RZ, -0x1 ;  /* 0xffffffffff0a7424 */ /* 0x000fe200078e00ff */
[----:B------:R-:W-:-:S06]  /*229e0*/  PRMT R9, RZ, 0x7610, R9 ;  /* 0x00007610ff097816 */ /* 0x000fcc0000000009 */
[----:B------:R-:W0:Y:S01]  /*229f0*/  @P1 S2R R3, SR_CgaCtaId ;  /* 0x0000000000031919 */ /* 0x000e220000008800 */
[----:B------:R-:W-:-:S04]  /*22a00*/  @P1 MOV R2, 0x400 ;  /* 0x0000040000021802 */ /* 0x000fc80000000f00 */
[----:B0-----:R-:W-:-:S04]  /*22a10*/  @P1 LEA R2, R3, R2, 0x18 ;  /* 0x0000000203021211 */ /* 0x001fc800078ec0ff */
[----:B------:R0:W-:Y:S01]  /*22a20*/  @P1 SYNCS.ARRIVE.TRANS64.A1T0 RZ, [R2+URZ+0xf8], RZ ;  /* 0x0000f8ff02ff19a7 */ /* 0x0001e2000810003f */
[----:B------:R-:W-:-:S04]  /*22a30*/  ISETP.GT.U32.AND P1, PT, R4, 0xd, PT ;  /* 0x0000000d0400780c */ /* 0x000fc80003f24070 */
[----:B------:R-:W-:Y:S02]  /*22a40*/  ISETP.LT.U32.AND P1, PT, R0, 0xe, P1 ;  /* 0x0000000e0000780c */ /* 0x000fe40000f21070 */
[----:B0-----:R-:W-:-:S05]  /*22a50*/  SHF.R.U32.HI R2, RZ, 0x1, R4 ;  /* 0x00000001ff027819 */ /* 0x001fca0000011604 */
[----:B------:R-:W-:-:S05]  /*22a60*/  IMAD.WIDE.U32 R2, R2, -0x6db6db6d, RZ ;  /* 0x9249249302027825 */ /* 0x000fca00078e00ff */
[----:B------:R-:W-:Y:S02]  /*22a70*/  SHF.R.U32.HI R5, RZ, 0x2, R3 ;  /* 0x00000002ff057819 */ /* 0x000fe40000011603 */
[----:B------:R-:W-:Y:S02]  /*22a80*/  SEL R3, RZ, 0x1, !P1 ;  /* 0x00000001ff037807 */ /* 0x000fe40004800000 */
[----:B------:R-:W-:Y:S01]  /*22a90*/  PRMT R2, RZ, 0x7610, R2 ;  /* 0x00007610ff027816 */ /* 0x000fe20000000002 */
[----:B------:R-:W-:Y:S01]  /*22aa0*/  IMAD R7, R5, -0xe, R4 ;  /* 0xfffffff205077824 */ /* 0x000fe200078e0204 */
[----:B------:R-:W-:Y:S01]  /*22ab0*/  LOP3.LUT R6, R6, R3, RZ, 0x3c, !PT ;  /* 0x0000000306067212 */ /* 0x000fe200078e3cff */
[----:B------:R-:W-:-:S03]  /*22ac0*/  IMAD.MOV.U32 R4, RZ, RZ, -0x1 ;  /* 0xffffffffff047424 */ /* 0x000fc600078e00ff */
[----:B------:R-:W-:Y:S01]  /*22ad0*/  @P3 LOP3.LUT R6, R6, 0x1, R5, 0x78, !PT ;  /* 0x0000000106063812 */ /* 0x000fe200078e7805 */
[----:B------:R-:W-:Y:S01]  /*22ae0*/  IMAD.MOV.U32 R5, RZ, RZ, -0x1 ;  /* 0xffffffffff057424 */ /* 0x000fe200078e00ff */
[----:B---3--:R-:W-:-:S04]  /*22af0*/  IADD3 R15, P1, R15, UR20, RZ ;  /* 0x000000140f0f7c10 */ /* 0x008fc8000ff3e0ff */
[----:B--2---:R-:W-:Y:S01]  /*22b00*/  IADD3.X R16, R16, UR16, RZ, P1, !PT ;  /* 0x0000001010107c10 */ /* 0x004fe20008ffe4ff */
[----:B------:R0:W-:Y:S01]  /*22b10*/  STL [R1+0x45c], R15 ;  /* 0x00045c0f01007387 */ /* 0x0001e20000100800 */
[----:B------:R-:W-:-:S03]  /*22b20*/  ISETP.GE.U32.AND P1, PT, R15, UR6, PT ;  /* 0x000000060f007c0c */ /* 0x000fc6000bf26070 */
[----:B------:R0:W-:Y:S01]  /*22b30*/  STL [R1+0x458], R16 ;  /* 0x0004581001007387 */ /* 0x0001e20000100800 */
[----:B------:R-:W-:-:S13]  /*22b40*/  ISETP.GE.U32.AND.EX P1, PT, R16, UR7, PT, P1 ;  /* 0x0000000710007c0c */ /* 0x000fda000bf26110 */
[----:B0-----:R-:W-:Y:S05]  /*22b50*/  @P1 BRA `(.L_x_563) ;  /* 0x0000000400501947 */ /* 0x001fea0003800000 */
[----:B------:R-:W0:Y:S01]  /*22b60*/  S2R R8, SR_CTAID.X ;  /* 0x0000000000087919 */ /* 0x000e220000002500 */
[----:B------:R-:W-:Y:S01]  /*22b70*/  ULDC UR5, c[0x0][0x150] ;  /* 0x0000540000057ab9 */ /* 0x000fe20000000800 */
[----:B------:R-:W1:Y:S01]  /*22b80*/  LDC R3, c[0x0][0x144] ;  /* 0x00005100ff037b82 */ /* 0x000e620000000800 */
[----:B------:R-:W-:Y:S01]  /*22b90*/  ULDC.64 UR6, c[0x0][0x628] ;  /* 0x00018a0000067ab9 */ /* 0x000fe20000000a00 */
[----:B------:R-:W2:Y:S01]  /*22ba0*/  S2R R5, SR_CTAID.Y ;  /* 0x0000000000057919 */ /* 0x000ea20000002600 */
[----:B------:R-:W-:Y:S01]  /*22bb0*/  ISETP.NE.U32.AND P1, PT, RZ, UR6, PT ;  /* 0x00000006ff007c0c */ /* 0x000fe2000bf25070 */
[----:B------:R-:W-:-:S03]  /*22bc0*/  ULDC UR8, c[0x0][0x630] ;  /* 0x00018c0000087ab9 */ /* 0x000fc60000000800 */
[----:B------:R-:W-:Y:S01]  /*22bd0*/  ISETP.NE.AND.EX P1, PT, RZ, UR7, PT, P1 ;  /* 0x00000007ff007c0c */ /* 0x000fe2000bf25310 */
[----:B------:R-:W3:Y:S01]  /*22be0*/  LDC R12, c[0x0][0x148] ;  /* 0x00005200ff0c7b82 */ /* 0x000ee20000000800 */
[----:B0-----:R-:W-:Y:S02]  /*22bf0*/  I2FP.F32.U32 R2, R8 ;  /* 0x0000000800027245 */ /* 0x001fe40000201000 */
[----:B--2---:R-:W-:-:S03]  /*22c00*/  I2FP.F32.U32 R4, R5 ;  /* 0x0000000500047245 */ /* 0x004fc60000201000 */
[----:B------:R-:W-:Y:S01]  /*22c10*/  FMUL R2, R2, UR5 ;  /* 0x0000000502027c20 */ /* 0x000fe20008400000 */
[----:B------:R-:W-:Y:S02]  /*22c20*/  ULDC UR5, c[0x0][0x154] ;  /* 0x0000550000057ab9 */ /* 0x000fe40000000800 */
[----:B------:R-:W-:-:S03]  /*22c30*/  FMUL R10, R4, UR5 ;  /* 0x00000005040a7c20 */ /* 0x000fc60008400000 */
[----:B------:R-:W0:Y:S08]  /*22c40*/  F2I.U32.TRUNC.NTZ R2, R2 ;  /* 0x0000000200027305 */ /* 0x000e30000020f000 */
[----:B------:R-:W2:Y:S01]  /*22c50*/  F2I.U32.TRUNC.NTZ R10, R10 ;  /* 0x0000000a000a7305 */ /* 0x000ea2000020f000 */
[----:B0-----:R-:W-:Y:S02]  /*22c60*/  IMAD.MOV R4, RZ, RZ, -R2 ;  /* 0x000000ffff047224 */ /* 0x001fe400078e0a02 */
[----:B------:R-:W-:-:S02]  /*22c70*/  IMAD.MOV.U32 R2, RZ, RZ, R15 ;  /* 0x000000ffff027224 */ /* 0x000fc400078e000f */
[----:B-1----:R-:W-:Y:S02]  /*22c80*/  IMAD R8, R3, R4, R8 ;  /* 0x0000000403087224 */ /* 0x002fe400078e0208 */
[----:B--2---:R-:W-:-:S04]  /*22c90*/  IMAD.MOV R3, RZ, RZ, -R10 ;  /* 0x000000ffff037224 */ /* 0x004fc800078e0a0a */
[----:B---3--:R-:W-:Y:S02]  /*22ca0*/  @P4 IMAD R8, R12, R3, R5 ;  /* 0x000000030c084224 */ /* 0x008fe400078e0205 */
[----:B------:R-:W-:Y:S01]  /*22cb0*/  IMAD.MOV.U32 R3, RZ, RZ, R16 ;  /* 0x000000ffff037224 */ /* 0x000fe200078e0010 */
[----:B------:R-:W-:Y:S06]  /*22cc0*/  @!P1 BRA `(.L_x_564) ;  /* 0x0000000000289947 */ /* 0x000fec0003800000 */
[----:B------:R-:W-:Y:S02]  /*22cd0*/  ULDC UR5, c[0x0][0x634] ;  /* 0x00018d0000057ab9 */ /* 0x000fe40000000800 */
[----:B------:R-:W-:-:S05]  /*22ce0*/  IADD3 R3, P1, R15, UR5, RZ ;  /* 0x000000050f037c10 */ /* 0x000fca000ff3e0ff */
[----:B------:R-:W-:-:S04]  /*22cf0*/  IMAD.X R11, RZ, RZ, R16, P1 ;  /* 0x000000ffff0b7224 */ /* 0x000fc800008e0610 */
[----:B------:R-:W-:-:S04]  /*22d00*/  IMAD.WIDE.U32 R4, R11, UR6, RZ ;  /* 0x000000060b047c25 */ /* 0x000fc8000f8e00ff */
[----:B------:R-:W-:-:S04]  /*22d10*/  IMAD.WIDE.U32 R4, P1, R3, UR7, R4 ;  /* 0x0000000703047c25 */ /* 0x000fc8000f820004 */
[----:B------:R-:W-:-:S04]  /*22d20*/  IMAD.WIDE.U32 R2, R3, UR6, RZ ;  /* 0x0000000603027c25 */ /* 0x000fc8000f8e00ff */
[----:B------:R-:W-:Y:S01]  /*22d30*/  IMAD.MOV.U32 R2, RZ, RZ, R5 ;  /* 0x000000ffff027224 */ /* 0x000fe200078e0005 */
[----:B------:R-:W-:Y:S01]  /*22d40*/  IADD3 RZ, P3, R3, R4, RZ ;  /* 0x0000000403ff7210 */ /* 0x000fe20007f7e0ff */
[----:B------:R-:W-:-:S04]  /*22d50*/  IMAD.X R3, RZ, RZ, RZ, P1 ;  /* 0x000000ffff037224 */ /* 0x000fc800008e06ff */
[----:B------:R-:W-:-:S08]  /*22d60*/  IMAD.WIDE.U32.X R2, R11, UR7, R2, P3 ;  /* 0x000000070b027c25 */ /* 0x000fd000098e0402 */
.L_x_564:
[--C-:B------:R-:W-:Y:S01]  /*22d70*/  SHF.R.U64 R10, R2, UR8, R3.reuse ;  /* 0x00000008020a7c19 */ /* 0x100fe20008001203 */
[----:B------:R-:W-:Y:S01]  /*22d80*/  ULDC.64 UR6, c[0x0][0x620] ;  /* 0x0001880000067ab9 */ /* 0x000fe20000000a00 */
[----:B------:R-:W-:Y:S01]  /*22d90*/  SHF.R.U32.HI R2, RZ, UR8, R3 ;  /* 0x00000008ff027c19 */ /* 0x000fe20008011603 */
[----:B------:R-:W-:Y:S01]  /*22da0*/  IMAD.MOV.U32 R3, RZ, RZ, R16 ;  /* 0x000000ffff037224 */ /* 0x000fe200078e0010 */
[----:B------:R-:W-:Y:S01]  /*22db0*/  IADD3 R11, P1, RZ, -R10, RZ ;  /* 0x8000000aff0b7210 */ /* 0x000fe20007f3e0ff */
[----:B------:R-:W-:-:S04]  /*22dc0*/  ULDC UR5, c[0x0][0x618] ;  /* 0x0001860000057ab9 */ /* 0x000fc80000000800 */
[----:B------:R-:W-:-:S04]  /*22dd0*/  IMAD.X R2, RZ, RZ, ~R2, P1 ;  /* 0x000000ffff027224 */ /* 0x000fc800008e0e02 */
[----:B------:R-:W-:-:S04]  /*22de0*/  IMAD R2, R2, UR6, RZ ;  /* 0x0000000602027c24 */ /* 0x000fc8000f8e02ff */
[----:B------:R-:W-:Y:S02]  /*22df0*/  IMAD R5, R11, UR7, R2 ;  /* 0x000000070b057c24 */ /* 0x000fe4000f8e0202 */
[----:B------:R-:W-:-:S04]  /*22e00*/  IMAD.MOV.U32 R2, RZ, RZ, R15 ;  /* 0x000000ffff027224 */ /* 0x000fc800078e000f */
[----:B------:R-:W-:Y:S01]  /*22e10*/  IMAD.WIDE.U32 R2, R11, UR6, R2 ;  /* 0x000000060b027c25 */ /* 0x000fe2000f8e0002 */
[----:B------:R-:W-:Y:S02]  /*22e20*/  ULDC.64 UR6, c[0x0][0x640] ;  /* 0x0001900000067ab9 */ /* 0x000fe40000000a00 */
[----:B------:R-:W-:Y:S01]  /*22e30*/  ISETP.NE.U32.AND P1, PT, RZ, UR6, PT ;  /* 0x00000006ff007c0c */ /* 0x000fe2000bf25070 */
[----:B------:R-:W-:-:S03]  /*22e40*/  IMAD.IADD R3, R3, 0x1, R5 ;  /* 0x0000000103037824 */ /* 0x000fc600078e0205 */
[----:B------:R-:W-:Y:S02]  /*22e50*/  ISETP.NE.AND.EX P1, PT, RZ, UR7, PT, P1 ;  /* 0x00000007ff007c0c */ /* 0x000fe4000bf25310 */
[--C-:B------:R-:W-:Y:S02]  /*22e60*/  SHF.R.U64 R11, R2, UR5, R3.reuse ;  /* 0x00000005020b7c19 */ /* 0x100fe40008001203 */
[----:B------:R-:W-:Y:S01]  /*22e70*/  SHF.R.U32.HI R2, RZ, UR5, R3 ;  /* 0x00000005ff027c19 */ /* 0x000fe20008011603 */
[----:B------:R-:W-:-:S03]  /*22e80*/  ULDC UR5, c[0x0][0x608] ;  /* 0x0001820000057ab9 */ /* 0x000fc60000000800 */
[--C-:B------:R-:W-:Y:S02]  /*22e90*/  SHF.R.U64 R12, R11, UR5, R2.reuse ;  /* 0x000000050b0c7c19 */ /* 0x100fe40008001202 */
[----:B------:R-:W-:Y:S01]  /*22ea0*/  SHF.R.U32.HI R3, RZ, UR5, R2 ;  /* 0x00000005ff037c19 */ /* 0x000fe20008011602 */
[----:B------:R-:W-:-:S03]  /*22eb0*/  ULDC UR5, c[0x0][0x658] ;  /* 0x0001960000057ab9 */ /* 0x000fc60000000800 */
[--C-:B------:R-:W-:Y:S02]  /*22ec0*/  SHF.R.U64 R13, R12, UR5, R3.reuse ;  /* 0x000000050c0d7c19 */ /* 0x100fe40008001203 */
[----:B------:R-:W-:-:S03]  /*22ed0*/  SHF.R.U32.HI R15, RZ, UR5, R3 ;  /* 0x00000005ff0f7c19 */ /* 0x000fc60008011603 */
[----:B------:R-:W-:Y:S02]  /*22ee0*/  IMAD.MOV.U32 R2, RZ, RZ, R13 ;  /* 0x000000ffff027224 */ /* 0x000fe400078e000d */
        /* <DEDUP_REMOVED lines=12> */
.L_x_565:
[----:B------:R-:W-:Y:S01]  /*22fb0*/  ULDC UR5, c[0x0][0x648] ;  /* 0x0001920000057ab9 */ /* 0x000fe20000000800 */
[----:B------:R-:W-:Y:S02]  /*22fc0*/  LOP3.LUT R12, R12, UR17, RZ, 0xc0, !PT ;  /* 0x000000110c0c7c12 */ /* 0x000fe4000f8ec0ff */
[----:B------:R-:W-:Y:S01]  /*22fd0*/  SHF.R.U64 R3, R2, UR5, R3 ;  /* 0x0000000502037c19 */ /* 0x000fe20008001203 */
[----:B------:R-:W-:-:S04]  /*22fe0*/  ULDC UR5, c[0x0][0x638] ;  /* 0x00018e0000057ab9 */ /* 0x000fc80000000800 */
[----:B------:R-:W-:Y:S02]  /*22ff0*/  IMAD.MOV R2, RZ, RZ, -R3 ;  /* 0x000000ffff027224 */ /* 0x000fe400078e0a03 */
[----:B------:R-:W-:Y:S02]  /*23000*/  IMAD R5, R3, UR18, R12 ;  /* 0x0000001203057c24 */ /* 0x000fe4000f8e020c */
[----:B------:R-:W-:Y:S01]  /*23010*/  IMAD R13, R2, UR5, R13 ;  /* 0x00000005020d7c24 */ /* 0x000fe2000f8e020d */
[----:B------:R-:W-:Y:S01]  /*23020*/  ULDC UR5, c[0x0][0x610] ;  /* 0x0001840000057ab9 */ /* 0x000fe20000000800 */
[----:B------:R-:W-:Y:S01]  /*23030*/  LOP3.LUT R2, R11, UR4, RZ, 0xc0, !PT ;  /* 0x000000040b027c12 */ /* 0x000fe2000f8ec0ff */
[----:B------:R-:W-:Y:S01]  /*23040*/  IMAD R8, R5, UR5, R8 ;  /* 0x0000000505087c24 */ /* 0x000fe2000f8e0208 */
[----:B------:R-:W-:-:S03]  /*23050*/  ULDC UR5, c[0x0][0x600] ;  /* 0x0001800000057ab9 */ /* 0x000fc60000000800 */
[----:B------:R-:W-:Y:S02]  /*23060*/  IMAD R13, R13, UR5, R2 ;  /* 0x000000050d0d7c24 */ /* 0x000fe4000f8e0202 */
[----:B------:R-:W-:-:S03]  /*23070*/  IMAD.MOV.U32 R2, RZ, RZ, 0x1 ;  /* 0x00000001ff027424 */ /* 0x000fc600078e00ff */
[----:B------:R-:W-:Y:S02]  /*23080*/  SEL R4, R13, R8, !P4 ;  /* 0x000000080d047207 */ /* 0x000fe40006000000 */
[----:B------:R-:W-:-:S07]  /*23090*/  SEL R5, R8, R13, !P4 ;  /* 0x0000000d08057207 */ /* 0x000fce0006000000 */
.L_x_563:
[----:B------:R-:W-:Y:S05]  /*230a0*/  BSYNC B1 ;  /* 0x0000000000017941 */ /* 0x000fea0003800000 */
.L_x_562:
[----:B------:R-:W-:-:S13]  /*230b0*/  LOP3.LUT P1, RZ, R2, 0xff, RZ, 0xc0, !PT ;  /* 0x000000ff02ff7812 */ /* 0x000fda000782c0ff */
[----:B------:R-:W-:Y:S05]  /*230c0*/  @P1 BRA `(.L_x_566) ;  /* 0xfffffff4003c1947 */ /* 0x000fea000383ffff */
[----:B------:R-:W-:Y:S05]  /*230d0*/  BSYNC B0 ;  /* 0x0000000000007941 */ /* 0x000fea0003800000 */
.L_x_554:
[----:B------:R-:W-:-:S03]  /*230e0*/  UMOV UR5, 0xffffffff ;  /* 0xffffffff00057882 */ /* 0x000fc60000000000 */
[----:B------:R-:W-:Y:S05]  /*230f0*/  BRA.DIV UR5, `(.L_x_567) ;  /* 0x0000000a05907947 */ /* 0x000fea000b800000 */
[----:B------:R-:W-:-:S13]  /*23100*/  ELECT P0, URZ, PT ;  /* 0x00000000003f782f */ /* 0x000fda0003800000 */
.L_x_591:
[----:B------:R-:W-:Y:S04]  /*23110*/  BSSY B0, `(.L_x_568) ;  /* 0x0000086000007945 */ /* 0x000fe80003800000 */
[----:B------:R-:W-:Y:S05]  /*23120*/  @!P0 BRA `(.L_x_569) ;  /* 0x0000000800108947 */ /* 0x000fea0003800000 */
[----:B------:R-:W-:-:S04]  /*23130*/  ULOP3.LUT UR5, UR13, 0x2, URZ, 0xfc, !UPT ;  /* 0x000000020d057892 */ /* 0x000fc8000f8efc3f */
[----:B------:R-:W-:-:S06]  /*23140*/  UISETP.NE.AND UP0, UPT, UR5, 0x3, UPT ;  /* 0x000000030500788c */ /* 0x000fcc000bf05270 */
[----:B------:R-:W-:-:S13]  /*23150*/  PLOP3.LUT P0, PT, PT, PT, UP0, 0x80, 0x0 ;  /* 0x000000000000781c */ /* 0x000fda0003f0f008 */
[----:B------:R-:W-:Y:S05]  /*23160*/  @!P0 BRA `(.L_x_570) ;  /* 0x0000000000048947 */ /* 0x000fea0003800000 */
[----:B------:R-:W-:Y:S01]  /*23170*/  BPT.TRAP 0x1 ;  /* 0x000000040000795c */ /* 0x000fe20000300000 */
.L_x_570:
[----:B------:R-:W0:Y:S01]  /*23180*/  S2R R3, SR_CgaCtaId ;  /* 0x0000000000037919 */ /* 0x000e220000008800 */
[----:B------:R-:W-:Y:S02]  /*23190*/  MOV R0, 0x400 ;  /* 0x0000040000007802 */ /* 0x000fe40000000f00 */
[----:B------:R-:W-:Y:S02]  /*231a0*/  SHF.L.U32 R2, R6, 0x1f, RZ ;  /* 0x0000001f06027819 */ /* 0x000fe400000006ff */
[----:B0-----:R-:W-:-:S05]  /*231b0*/  LEA R0, R3, R0, 0x18 ;  /* 0x0000000003007211 */ /* 0x001fca00078ec0ff */
[----:B------:R-:W-:-:S04]  /*231c0*/  VIADD R0, R0, 0x70 ;  /* 0x0000007000007836 */ /* 0x000fc80000000000 */
[----:B------:R-:W-:-:S04]  /*231d0*/  IMAD R3, R7, 0x8, R0 ;  /* 0x0000000807037824 */ /* 0x000fc800078e0200 */
[----:B------:R-:W0:Y:S02]  /*231e0*/  SYNCS.PHASECHK.TRANS64.TRYWAIT P0, [R3+URZ], R2 ;  /* 0x00000002030075a7 */ /* 0x000e24000800017f */
[----:B0-----:R-:W-:Y:S05]  /*231f0*/  @!P0 BRA `(.L_x_571) ;  /* 0x0000000800748947 */ /* 0x001fea0003800000 */
.L_x_592:
[----:B------:R-:W-:-:S05]  /*23200*/  VIADD R7, R7, 0x1 ;  /* 0x0000000107077836 */ /* 0x000fca0000000000 */
[----:B------:R-:W-:-:S04]  /*23210*/  ISETP.NE.AND P0, PT, R7, 0xe, PT ;  /* 0x0000000e0700780c */ /* 0x000fc80003f05270 */
[----:B0-----:R-:W-:Y:S02]  /*23220*/  SEL R3, RZ, 0x1, P0 ;  /* 0x00000001ff037807 */ /* 0x001fe40000000000 */
[----:B------:R-:W-:Y:S02]  /*23230*/  SEL R7, R7, RZ, P0 ;  /* 0x000000ff07077207 */ /* 0x000fe40000000000 */
[----:B------:R-:W-:-:S03]  /*23240*/  LOP3.LUT R6, R6, R3, RZ, 0x3c, !PT ;  /* 0x0000000306067212 */ /* 0x000fc600078e3cff */
[----:B------:R-:W-:Y:S01]  /*23250*/  IMAD R3, R7, 0x8, R0 ;  /* 0x0000000807037824 */ /* 0x000fe200078e0200 */
[----:B------:R-:W-:-:S04]  /*23260*/  SHF.L.U32 R2, R6, 0x1f, RZ ;  /* 0x0000001f06027819 */ /* 0x000fc800000006ff */
[----:B------:R-:W0:Y:S02]  /*23270*/  SYNCS.PHASECHK.TRANS64.TRYWAIT P0, [R3+URZ], R2 ;  /* 0x00000002030075a7 */ /* 0x000e24000800017f */
[----:B0-----:R-:W-:Y:S05]  /*23280*/  @!P0 BRA `(.L_x_572) ;  /* 0x0000000800648947 */ /* 0x001fea0003800000 */
.L_x_593:
[----:B0-----:R-:W-:-:S05]  /*23290*/  VIADD R2, R7, 0x1 ;  /* 0x0000000107027836 */ /* 0x001fca0000000000 */
[----:B------:R-:W-:-:S04]  /*232a0*/  ISETP.NE.AND P0, PT, R2, 0xe, PT ;  /* 0x0000000e0200780c */ /* 0x000fc80003f05270 */
[----:B------:R-:W-:Y:S02]  /*232b0*/  SEL R3, RZ, 0x1, P0 ;  /* 0x00000001ff037807 */ /* 0x000fe40000000000 */
[----:B------:R-:W-:Y:S02]  /*232c0*/  SEL R5, R2, RZ, P0 ;  /* 0x000000ff02057207 */ /* 0x000fe40000000000 */
[----:B------:R-:W-:-:S03]  /*232d0*/  LOP3.LUT R6, R6, R3, RZ, 0x3c, !PT ;  /* 0x0000000306067212 */ /* 0x000fc600078e3cff */
[----:B------:R-:W-:Y:S01]  /*232e0*/  IMAD R3, R5, 0x8, R0 ;  /* 0x0000000805037824 */ /* 0x000fe200078e0200 */
[----:B------:R-:W-:-:S04]  /*232f0*/  SHF.L.U32 R2, R6, 0x1f, RZ ;  /* 0x0000001f06027819 */ /* 0x000fc800000006ff */
[----:B------:R-:W0:Y:S02]  /*23300*/  SYNCS.PHASECHK.TRANS64.TRYWAIT P0, [R3+URZ], R2 ;  /* 0x00000002030075a7 */ /* 0x000e24000800017f */
[----:B0-----:R-:W-:Y:S05]  /*23310*/  @!P0 BRA `(.L_x_573) ;  /* 0x0000000800548947 */ /* 0x001fea0003800000 */
.L_x_594:
        /* <DEDUP_REMOVED lines=9> */
.L_x_595:
        /* <DEDUP_REMOVED lines=9> */
.L_x_596:
        /* <DEDUP_REMOVED lines=9> */
.L_x_597:
        /* <DEDUP_REMOVED lines=9> */
.L_x_598:
        /* <DEDUP_REMOVED lines=9> */
.L_x_599:
        /* <DEDUP_REMOVED lines=9> */
.L_x_600:
        /* <DEDUP_REMOVED lines=9> */
.L_x_601:
        /* <DEDUP_REMOVED lines=9> */
.L_x_602:
        /* <DEDUP_REMOVED lines=9> */
.L_x_603:
        /* <DEDUP_REMOVED lines=9> */
.L_x_604:
[----:B0-----:R-:W-:-:S05]  /*238c0*/  VIADD R2, R5, 0x1 ;  /* 0x0000000105027836 */ /* 0x001fca0000000000 */
[----:B------:R-:W-:-:S04]  /*238d0*/  ISETP.NE.AND P0, PT, R2, 0xe, PT ;  /* 0x0000000e0200780c */ /* 0x000fc80003f05270 */
[----:B------:R-:W-:Y:S02]  /*238e0*/  SEL R4, RZ, 0x1, P0 ;  /* 0x00000001ff047807 */ /* 0x000fe40000000000 */
[----:B------:R-:W-:Y:S02]  /*238f0*/  SEL R3, R2, RZ, P0 ;  /* 0x000000ff02037207 */ /* 0x000fe40000000000 */
[----:B------:R-:W-:-:S03]  /*23900*/  LOP3.LUT R4, R7, R4, RZ, 0x3c, !PT ;  /* 0x0000000407047212 */ /* 0x000fc600078e3cff */
[----:B------:R-:W-:Y:S01]  /*23910*/  IMAD R3, R3, 0x8, R0 ;  /* 0x0000000803037824 */ /* 0x000fe200078e0200 */
[----:B------:R-:W-:-:S07]  /*23920*/  SHF.L.U32 R0, R4, 0x1f, RZ ;  /* 0x0000001f04007819 */ /* 0x000fce00000006ff */
.L_x_584:
[----:B0-----:R0:W1:Y:S02]  /*23930*/  SYNCS.PHASECHK.TRANS64.TRYWAIT P0, [R3+URZ], R0 ;  /* 0x00000000030075a7 */ /* 0x001064000800017f */
[----:B-1----:R-:W-:Y:S05]  /*23940*/  @!P0 NANOSLEEP.SYNCS 0x989680 ;  /* 0x009896800000895d */ /* 0x002fea0003900000 */
[----:B------:R-:W1:Y:S02]  /*23950*/  @!P0 SYNCS.PHASECHK.TRANS64 P0, [R3+URZ], R0 ;  /* 0x00000000030085a7 */ /* 0x000e64000800007f */
[----:B-1----:R-:W-:Y:S05]  /*23960*/  @!P0 BRA `(.L_x_584) ;  /* 0xfffffffc00f08947 */ /* 0x002fea000383ffff */
.L_x_569:
[----:B------:R-:W-:Y:S05]  /*23970*/  BSYNC B0 ;  /* 0x0000000000007941 */ /* 0x000fea0003800000 */
.L_x_568:
[----:B------:R-:W-:Y:S05]  /*23980*/  EXIT ;  /* 0x000000000000794d */ /* 0x000fea0003800000 */
.L_x_18:
[----:B-1----:R-:W-:-:S04]  /*23990*/  IMAD.U32 R3, RZ, RZ, UR7 ;  /* 0x00000007ff037e24 */ /* 0x002fc8000f8e00ff */
[----:B------:R1:W4:Y:S03]  /*239a0*/  SYNCS.PHASECHK.TRANS64.TRYWAIT P0, [R3+URZ], R0 ;  /* 0x00000000030075a7 */ /* 0x000326000800017f */
[----:B----4-:R-:W-:Y:S05]  /*239b0*/  @!P0 NANOSLEEP.SYNCS 0x989680 ;  /* 0x009896800000895d */ /* 0x010fea0003900000 */
[----:B------:R-:W4:Y:S02]  /*239c0*/  @!P0 SYNCS.PHASECHK.TRANS64 P0, [R3+URZ], R0 ;  /* 0x00000000030085a7 */ /* 0x000f24000800007f */
[----:B----4-:R-:W-:Y:S05]  /*239d0*/  @!P0 BRA `(.L_x_18) ;  /* 0xfffffffc00ec8947 */ /* 0x010fea000383ffff */
[----:B------:R-:W-:Y:S05]  /*239e0*/  BRA `(.L_x_17) ;  /* 0xfffffdf000b07947 */ /* 0x000fea000383ffff */
.L_x_24:
[----:B-----5:R4:W-:Y:S02]  /*239f0*/  STL [R1+0x470], R0 ;  /* 0x0004700001007387 */ /* 0x0209e40000100800 */
[----:B----4-:R-:W-:-:S04]  /*23a00*/  IMAD.U32 R0, RZ, RZ, UR15 ;  /* 0x0000000fff007e24 */ /* 0x010fc8000f8e00ff */
[----:B------:R4:W0:Y:S03]  /*23a10*/  SYNCS.PHASECHK.TRANS64.TRYWAIT P0, [R0+URZ], R3 ;  /* 0x00000003000075a7 */ /* 0x000826000800017f */
[----:B0-----:R-:W-:Y:S05]  /*23a20*/  @!P0 NANOSLEEP.SYNCS 0x989680 ;  /* 0x009896800000895d */ /* 0x001fea0003900000 */
[----:B------:R4:W0:Y:S02]  /*23a30*/  @!P0 SYNCS.PHASECHK.TRANS64 P0, [R0+URZ], R3 ;  /* 0x00000003000085a7 */ /* 0x000824000800007f */
[----:B----4-:R4:W5:Y:S02]  /*23a40*/  LDL.LU R0, [R1+0x470] ;  /* 0x0004700001007983 */ /* 0x0109640000300800 */
[----:B0---4-:R-:W-:Y:S05]  /*23a50*/  @!P0 BRA `(.L_x_24) ;  /* 0xfffffffc00e48947 */ /* 0x011fea000383ffff */
[----:B------:R-:W-:Y:S05]  /*23a60*/  BRA `(.L_x_23) ;  /* 0xfffffe2800907947 */ /* 0x000fea000383ffff */
.L_x_555:
[----:B------:R-:W-:Y:S01]  /*23a70*/  BSSY B1, `(.L_x_585) ;  /* 0x0000006000017945 */ /* 0x000fe20003800000 */
[----:B------:R-:W-:-:S07]  /*23a80*/  IMAD.MOV.U32 R2, RZ, RZ, -0x1 ;  /* 0xffffffffff027424 */ /* 0x000fce00078e00ff */
[----:B------:R-:W-:Y:S05]  /*23a90*/  WARPSYNC.COLLECTIVE R2, `(.L_x_586) ;  /* 0x00000000020c7348 */ /* 0x000fea0003c00000 */
[----:B------:R-:W-:Y:S02]  /*23aa0*/  ELECT P1, UR62, PT ;  /* 0x00000000003e782f */ /* 0x000fe40003820000 */
[----:B------:R-:W-:Y:S01]  /*23ab0*/  MOV R2, UR62 ;  /* 0x0000003e00027c02 */ /* 0x000fe20008000f00 */
[----:B------:R-:W-:Y:S10]  /*23ac0*/  ENDCOLLECTIVE ;  /* 0x000000000000791b */ /* 0x000ff40003800000 */
.L_x_586:
[----:B------:R-:W-:Y:S05]  /*23ad0*/  BSYNC B1 ;  /* 0x0000000000017941 */ /* 0x000fea0003800000 */
.L_x_585:
[----:B------:R-:W-:Y:S05]  /*23ae0*/  BRA `(.L_x_587) ;  /* 0xffffffe800c07947 */ /* 0x000fea000383ffff */
.L_x_558:
[----:B-1----:R1:W2:Y:S02]  /*23af0*/  SYNCS.PHASECHK.TRANS64.TRYWAIT P1, [R16+URZ+0x70], R11 ;  /* 0x0000700b100075a7 */ /* 0x0022a4000802017f */
[----:B--2---:R-:W-:Y:S05]  /*23b00*/  @!P1 NANOSLEEP.SYNCS 0x989680 ;  /* 0x009896800000995d */ /* 0x004fea0003900000 */
[----:B------:R-:W2:Y:S02]  /*23b10*/  @!P1 SYNCS.PHASECHK.TRANS64 P1, [R16+URZ+0x70], R11 ;  /* 0x0000700b100095a7 */ /* 0x000ea4000802007f */
[----:B--2---:R-:W-:Y:S05]  /*23b20*/  @!P1 BRA `(.L_x_558) ;  /* 0xfffffffc00f09947 */ /* 0x004fea000383ffff */
[----:B------:R-:W-:Y:S05]  /*23b30*/  BRA `(.L_x_588) ;  /* 0xffffffe800f47947 */ /* 0x000fea000383ffff */
.L_x_567:
[----:B------:R-:W-:Y:S01]  /*23b40*/  BSSY B0, `(.L_x_589) ;  /* 0x0000006000007945 */ /* 0x000fe20003800000 */
[----:B------:R-:W-:-:S07]  /*23b50*/  IMAD.MOV.U32 R2, RZ, RZ, -0x1 ;  /* 0xffffffffff027424 */ /* 0x000fce00078e00ff */
[----:B------:R-:W-:Y:S05]  /*23b60*/  WARPSYNC.COLLECTIVE R2, `(.L_x_590) ;  /* 0x00000000020c7348 */ /* 0x000fea0003c00000 */
[----:B------:R-:W-:Y:S02]  /*23b70*/  ELECT P1, UR62, PT ;  /* 0x00000000003e782f */ /* 0x000fe40003820000 */
[----:B------:R-:W-:Y:S01]  /*23b80*/  MOV R2, UR62 ;  /* 0x0000003e00027c02 */ /* 0x000fe20008000f00 */
[----:B------:R-:W-:Y:S10]  /*23b90*/  ENDCOLLECTIVE ;  /* 0x000000000000791b */ /* 0x000ff40003800000 */
.L_x_590:
[----:B------:R-:W-:Y:S05]  /*23ba0*/  BSYNC B0 ;  /* 0x0000000000007941 */ /* 0x000fea0003800000 */
.L_x_589:
[----:B------:R-:W-:Y:S01]  /*23bb0*/  PLOP3.LUT P0, PT, P1, PT, PT, 0x80, 0x0 ;  /* 0x000000000000781c */ /* 0x000fe20000f0f070 */
[----:B------:R-:W-:-:S12]  /*23bc0*/  BRA `(.L_x_591) ;  /* 0xfffffff400507947 */ /* 0x000fd8000383ffff */
.L_x_571:
[----:B0-----:R0:W1:Y:S02]  /*23bd0*/  SYNCS.PHASECHK.TRANS64.TRYWAIT P0, [R3+URZ], R2 ;  /* 0x00000002030075a7 */ /* 0x001064000800017f */
[----:B-1----:R-:W-:Y:S05]  /*23be0*/  @!P0 NANOSLEEP.SYNCS 0x989680 ;  /* 0x009896800000895d */ /* 0x002fea0003900000 */
[----:B------:R-:W1:Y:S02]  /*23bf0*/  @!P0 SYNCS.PHASECHK.TRANS64 P0, [R3+URZ], R2 ;  /* 0x00000002030085a7 */ /* 0x000e64000800007f */
[----:B-1----:R-:W-:Y:S05]  /*23c00*/  @!P0 BRA `(.L_x_571) ;  /* 0xfffffffc00f08947 */ /* 0x002fea000383ffff */
[----:B------:R-:W-:Y:S05]  /*23c10*/  BRA `(.L_x_592) ;  /* 0xfffffff400787947 */ /* 0x000fea000383ffff */
.L_x_572:
[----:B0-----:R0:W1:Y:S02]  /*23c20*/  SYNCS.PHASECHK.TRANS64.TRYWAIT P0, [R3+URZ], R2 ;  /* 0x00000002030075a7 */ /* 0x001064000800017f */
[----:B-1----:R-:W-:Y:S05]  /*23c30*/  @!P0 NANOSLEEP.SYNCS 0x989680 ;  /* 0x009896800000895d */ /* 0x002fea0003900000 */
[----:B------:R-:W1:Y:S02]  /*23c40*/  @!P0 SYNCS.PHASECHK.TRANS64 P0, [R3+URZ], R2 ;  /* 0x00000002030085a7 */ /* 0x000e64000800007f */
[----:B-1----:R-:W-:Y:S05]  /*23c50*/  @!P0 BRA `(.L_x_572) ;  /* 0xfffffffc00f08947 */ /* 0x002fea000383ffff */
[----:B------:R-:W-:Y:S05]  /*23c60*/  BRA `(.L_x_593) ;  /* 0xfffffff400887947 */ /* 0x000fea000383ffff */
.L_x_573:
[----:B0-----:R0:W1:Y:S02]  /*23c70*/  SYNCS.PHASECHK.TRANS64.TRYWAIT P0, [R3+URZ], R2 ;  /* 0x00000002030075a7 */ /* 0x001064000800017f */
[----:B-1----:R-:W-:Y:S05]  /*23c80*/  @!P0 NANOSLEEP.SYNCS 0x989680 ;  /* 0x009896800000895d */ /* 0x002fea0003900000 */
[----:B------:R-:W1:Y:S02]  /*23c90*/  @!P0 SYNCS.PHASECHK.TRANS64 P0, [R3+URZ], R2 ;  /* 0x00000002030085a7 */ /* 0x000e64000800007f */
[----:B-1----:R-:W-:Y:S05]  /*23ca0*/  @!P0 BRA `(.L_x_573) ;  /* 0xfffffffc00f08947 */ /* 0x002fea000383ffff */
[----:B------:R-:W-:Y:S05]  /*23cb0*/  BRA `(.L_x_594) ;  /* 0xfffffff400987947 */ /* 0x000fea000383ffff */
.L_x_574:
[----:B0-----:R0:W1:Y:S02]  /*23cc0*/  SYNCS.PHASECHK.TRANS64.TRYWAIT P0, [R3+URZ], R2 ;  /* 0x00000002030075a7 */ /* 0x001064000800017f */
[----:B-1----:R-:W-:Y:S05]  /*23cd0*/  @!P0 NANOSLEEP.SYNCS 0x989680 ;  /* 0x009896800000895d */ /* 0x002fea0003900000 */
[----:B------:R-:W1:Y:S02]  /*23ce0*/  @!P0 SYNCS.PHASECHK.TRANS64 P0, [R3+URZ], R2 ;  /* 0x00000002030085a7 */ /* 0x000e64000800007f */
[----:B-1----:R-:W-:Y:S05]  /*23cf0*/  @!P0 BRA `(.L_x_574) ;  /* 0xfffffffc00f08947 */ /* 0x002fea000383ffff */
[----:B------:R-:W-:Y:S05]  /*23d00*/  BRA `(.L_x_595) ;  /* 0xfffffff400a87947 */ /* 0x000fea000383ffff */
.L_x_575:
[----:B0-----:R0:W1:Y:S02]  /*23d10*/  SYNCS.PHASECHK.TRANS64.TRYWAIT P0, [R3+URZ], R2 ;  /* 0x00000002030075a7 */ /* 0x001064000800017f */
[----:B-1----:R-:W-:Y:S05]  /*23d20*/  @!P0 NANOSLEEP.SYNCS 0x989680 ;  /* 0x009896800000895d */ /* 0x002fea0003900000 */
[----:B------:R-:W1:Y:S02]  /*23d30*/  @!P0 SYNCS.PHASECHK.TRANS64 P0, [R3+URZ], R2 ;  /* 0x00000002030085a7 */ /* 0x000e64000800007f */
[----:B-1----:R-:W-:Y:S05]  /*23d40*/  @!P0 BRA `(.L_x_575) ;  /* 0xfffffffc00f08947 */ /* 0x002fea000383ffff */
[----:B------:R-:W-:Y:S05]  /*23d50*/  BRA `(.L_x_596) ;  /* 0xfffffff400b87947 */ /* 0x000fea000383ffff */
.L_x_576:
[----:B0-----:R0:W1:Y:S02]  /*23d60*/  SYNCS.PHASECHK.TRANS64.TRYWAIT P0, [R3+URZ], R2 ;  /* 0x00000002030075a7 */ /* 0x001064000800017f */
[----:B-1----:R-:W-:Y:S05]  /*23d70*/  @!P0 NANOSLEEP.SYNCS 0x989680 ;  /* 0x009896800000895d */ /* 0x002fea0003900000 */
[----:B------:R-:W1:Y:S02]  /*23d80*/  @!P0 SYNCS.PHASECHK.TRANS64 P0, [R3+URZ], R2 ;  /* 0x00000002030085a7 */ /* 0x000e64000800007f */
[----:B-1----:R-:W-:Y:S05]  /*23d90*/  @!P0 BRA `(.L_x_576) ;  /* 0xfffffffc00f08947 */ /* 0x002fea000383ffff */
[----:B------:R-:W-:Y:S05]  /*23da0*/  BRA `(.L_x_597) ;  /* 0xfffffff400c87947 */ /* 0x000fea000383ffff */
.L_x_577:
[----:B0-----:R0:W1:Y:S02]  /*23db0*/  SYNCS.PHASECHK.TRANS64.TRYWAIT P0, [R3+URZ], R2 ;  /* 0x00000002030075a7 */ /* 0x001064000800017f */
[----:B-1----:R-:W-:Y:S05]  /*23dc0*/  @!P0 NANOSLEEP.SYNCS 0x989680 ;  /* 0x009896800000895d */ /* 0x002fea0003900000 */
[----:B------:R-:W1:Y:S02]  /*23dd0*/  @!P0 SYNCS.PHASECHK.TRANS64 P0, [R3+URZ], R2 ;  /* 0x00000002030085a7 */ /* 0x000e64000800007f */
[----:B-1----:R-:W-:Y:S05]  /*23de0*/  @!P0 BRA `(.L_x_577) ;  /* 0xfffffffc00f08947 */ /* 0x002fea000383ffff */
[----:B------:R-:W-:Y:S05]  /*23df0*/  BRA `(.L_x_598) ;  /* 0xfffffff400d87947 */ /* 0x000fea000383ffff */
.L_x_578:
[----:B0-----:R0:W1:Y:S02]  /*23e00*/  SYNCS.PHASECHK.TRANS64.TRYWAIT P0, [R3+URZ], R2 ;  /* 0x00000002030075a7 */ /* 0x001064000800017f */
[----:B-1----:R-:W-:Y:S05]  /*23e10*/  @!P0 NANOSLEEP.SYNCS 0x989680 ;  /* 0x009896800000895d */ /* 0x002fea0003900000 */
[----:B------:R-:W1:Y:S02]  /*23e20*/  @!P0 SYNCS.PHASECHK.TRANS64 P0, [R3+URZ], R2 ;  /* 0x00000002030085a7 */ /* 0x000e64000800007f */
[----:B-1----:R-:W-:Y:S05]  /*23e30*/  @!P0 BRA `(.L_x_578) ;  /* 0xfffffffc00f08947 */ /* 0x002fea000383ffff */
[----:B------:R-:W-:Y:S05]  /*23e40*/  BRA `(.L_x_599) ;  /* 0xfffffff400e87947 */ /* 0x000fea000383ffff */
.L_x_579:
[----:B0-----:R0:W1:Y:S02]  /*23e50*/  SYNCS.PHASECHK.TRANS64.TRYWAIT P0, [R3+URZ], R2 ;  /* 0x00000002030075a7 */ /* 0x001064000800017f */
[----:B-1----:R-:W-:Y:S05]  /*23e60*/  @!P0 NANOSLEEP.SYNCS 0x989680 ;  /* 0x009896800000895d */ /* 0x002fea0003900000 */
[----:B------:R-:W1:Y:S02]  /*23e70*/  @!P0 SYNCS.PHASECHK.TRANS64 P0, [R3+URZ], R2 ;  /* 0x00000002030085a7 */ /* 0x000e64000800007f */
[----:B-1----:R-:W-:Y:S05]  /*23e80*/  @!P0 BRA `(.L_x_579) ;  /* 0xfffffffc00f08947 */ /* 0x002fea000383ffff */
[----:B------:R-:W-:Y:S05]  /*23e90*/  BRA `(.L_x_600) ;  /* 0xfffffff400f87947 */ /* 0x000fea000383ffff */
.L_x_580:
[----:B0-----:R0:W1:Y:S02]  /*23ea0*/  SYNCS.PHASECHK.TRANS64.TRYWAIT P0, [R3+URZ], R2 ;  /* 0x00000002030075a7 */ /* 0x001064000800017f */
[----:B-1----:R-:W-:Y:S05]  /*23eb0*/  @!P0 NANOSLEEP.SYNCS 0x989680 ;  /* 0x009896800000895d */ /* 0x002fea0003900000 */
[----:B------:R-:W1:Y:S02]  /*23ec0*/  @!P0 SYNCS.PHASECHK.TRANS64 P0, [R3+URZ], R2 ;  /* 0x00000002030085a7 */ /* 0x000e64000800007f */
[----:B-1----:R-:W-:Y:S05]  /*23ed0*/  @!P0 BRA `(.L_x_580) ;  /* 0xfffffffc00f08947 */ /* 0x002fea000383ffff */
[----:B------:R-:W-:Y:S05]  /*23ee0*/  BRA `(.L_x_601) ;  /* 0xfffffff800087947 */ /* 0x000fea000383ffff */
.L_x_581:
[----:B0-----:R0:W1:Y:S02]  /*23ef0*/  SYNCS.PHASECHK.TRANS64.TRYWAIT P0, [R3+URZ], R2 ;  /* 0x00000002030075a7 */ /* 0x001064000800017f */
[----:B-1----:R-:W-:Y:S05]  /*23f00*/  @!P0 NANOSLEEP.SYNCS 0x989680 ;  /* 0x009896800000895d */ /* 0x002fea0003900000 */
[----:B------:R-:W1:Y:S02]  /*23f10*/  @!P0 SYNCS.PHASECHK.TRANS64 P0, [R3+URZ], R2 ;  /* 0x00000002030085a7 */ /* 0x000e64000800007f */
[----:B-1----:R-:W-:Y:S05]  /*23f20*/  @!P0 BRA `(.L_x_581) ;  /* 0xfffffffc00f08947 */ /* 0x002fea000383ffff */
[----:B------:R-:W-:Y:S05]  /*23f30*/  BRA `(.L_x_602) ;  /* 0xfffffff800187947 */ /* 0x000fea000383ffff */
.L_x_582:
[----:B0-----:R0:W1:Y:S02]  /*23f40*/  SYNCS.PHASECHK.TRANS64.TRYWAIT P0, [R3+URZ], R2 ;  /* 0x00000002030075a7 */ /* 0x001064000800017f */
[----:B-1----:R-:W-:Y:S05]  /*23f50*/  @!P0 NANOSLEEP.SYNCS 0x989680 ;  /* 0x009896800000895d */ /* 0x002fea0003900000 */
[----:B------:R-:W1:Y:S02]  /*23f60*/  @!P0 SYNCS.PHASECHK.TRANS64 P0, [R3+URZ], R2 ;  /* 0x00000002030085a7 */ /* 0x000e64000800007f */
[----:B-1----:R-:W-:Y:S05]  /*23f70*/  @!P0 BRA `(.L_x_582) ;  /* 0xfffffffc00f08947 */ /* 0x002fea000383ffff */
[----:B------:R-:W-:Y:S05]  /*23f80*/  BRA `(.L_x_603) ;  /* 0xfffffff800287947 */ /* 0x000fea000383ffff */
.L_x_583:
[----:B0-----:R0:W1:Y:S02]  /*23f90*/  SYNCS.PHASECHK.TRANS64.TRYWAIT P0, [R3+URZ], R2 ;  /* 0x00000002030075a7 */ /* 0x001064000800017f */
[----:B-1----:R-:W-:Y:S05]  /*23fa0*/  @!P0 NANOSLEEP.SYNCS 0x989680 ;  /* 0x009896800000895d */ /* 0x002fea0003900000 */
[----:B------:R-:W1:Y:S02]  /*23fb0*/  @!P0 SYNCS.PHASECHK.TRANS64 P0, [R3+URZ], R2 ;  /* 0x00000002030085a7 */ /* 0x000e64000800007f */
[----:B-1----:R-:W-:Y:S05]  /*23fc0*/  @!P0 BRA `(.L_x_583) ;  /* 0xfffffffc00f08947 */ /* 0x002fea000383ffff */
[----:B------:R-:W-:Y:S05]  /*23fd0*/  BRA `(.L_x_604) ;  /* 0xfffffff800387947 */ /* 0x000fea000383ffff */
.L_x_605:
[----:B------:R-:W-:-:S00]  /*23fe0*/  BRA `(.L_x_605) ;  /* 0xfffffffc00fc7947 */ /* 0x000fc0000383ffff */
[----:B------:R-:W-:-:S00]  /*23ff0*/  NOP ;  /* 0x0000000000007918 */ /* 0x000fc00000000000 */
        /* <DEDUP_REMOVED lines=8> */
.L_x_606:


//--------------------- .nv.shared._ZN7cutlass13device_kernelINS_4gemm6kernel13GemmUniversalIN4cute5tupleIJiiiiEEENS1_10collective13CollectiveMmaINS1_37MainloopSm90TmaGmmaWarpSpecializedFP8ILi14ENS5_IJNS4_1CILi1EEESB_SB_EEENS1_35KernelTmaWarpSpecializedCooperativeEEENS5_IJNSA_ILi256EEESF_NSA_ILi32EEEEEENS_12float_e4m3_tENS5_IJlSB_lEEESI_SJ_NS4_8TiledMMAINS4_8MMA_AtomIJNS4_4SM904GMMA31MMA_64x256x32_F32E4M3E4M3_SS_TNILNSN_7ScaleInE1ELSP_1EEEEEENS4_6LayoutINS5_IJNSA_ILi2EEESB_SB_EEENS5_IJSB_NSA_ILi0EEESV_EEEEENS5_IJNS4_10UnderscoreESY_SY_EEEEENS4_13SM90_TMA_LOADENS4_14ComposedLayoutINS4_7SwizzleILi1ELi4ELi3EEENS4_18smem_ptr_flag_bitsILi8EEENSS_INS5_IJNSA_ILi8EEESG_EEENS5_IJSG_SB_EEEEEEEvNS4_8identityES11_S1B_vS1C_EENS_8epilogue10collective6detail29Sm90TmaWarpSpecializedAdapterINS1F_15DefaultEpilogueISI_SJ_SJ_NS1E_6thread17LinearCombinationISI_Li1EffLNS1J_9ScaleType4KindE0ELNS_15FloatRoundStyleE2ESI_EENS1_15EpilogueDefaultEEEEEvvEEEEvNT_6ParamsE --------------------------
	.section	.nv.shared._ZN7cutlass13device_kernelINS_4gemm6kernel13GemmUniversalIN4cute5tupleIJiiiiEEENS1_10collective13CollectiveMmaINS1_37MainloopSm90TmaGmmaWarpSpecializedFP8ILi14ENS5_IJNS4_1CILi1EEESB_SB_EEENS1_35KernelTmaWarpSpecializedCooperativeEEENS5_IJNSA_ILi256EEESF_NSA_ILi32EEEEEENS_12float_e4m3_tENS5_IJlSB_lEEESI_SJ_NS4_8TiledMMAINS4_8MMA_AtomIJNS4_4SM904GMMA31MMA_64x256x32_F32E4M3E4M3_SS_TNILNSN_7ScaleInE1ELSP_1EEEEEENS4_6LayoutINS5_IJNSA_ILi2EEESB_SB_EEENS5_IJSB_NSA_ILi0EEESV_EEEEENS5_IJNS4_10UnderscoreESY_SY_EEEEENS4_13SM90_TMA_LOADENS4_14ComposedLayoutINS4_7SwizzleILi1ELi4ELi3EEENS4_18smem_ptr_flag_bitsILi8EEENSS_INS5_IJNSA_ILi8EEESG_EEENS5_IJSG_SB_EEEEEEEvNS4_8identityES11_S1B_vS1C_EENS_8epilogue10collective6detail29Sm90TmaWarpSpecializedAdapterINS1F_15DefaultEpilogueISI_SJ_SJ_NS1E_6thread17LinearCombinationISI_Li1EffLNS1J_9ScaleType4KindE0ELNS_15FloatRoundStyleE2ESI_EENS1_15EpilogueDefaultEEEEEvvEEEEvNT_6ParamsE,"aw",@nobits
	.sectionflags	@""
	.align	16
	.zero		1024


//--------------------- .nv.shared.reserved.0     --------------------------
	.section	.nv.shared.reserved.0,"aw",@nobits
	.weak		__nv_reservedSMEM_offset_0_alias
	.size		__nv_reservedSMEM_offset_0_alias, 0, 0
	.other		__nv_reservedSMEM_offset_0_alias,@"STO_CUDA_RESERVED_SHARED STV_DEFAULT"
__nv_reservedSMEM_offset_0_alias:
	.zero		0


//--------------------- .nv.global                --------------------------
	.section	.nv.global,"aw",@nobits
.nv.global:
	.type		_ZN40_INTERNAL_de230fa6_4_k_cu_86838507_150404cute1_E,@object
	.size		_ZN40_INTERNAL_de230fa6_4_k_cu_86838507_150404cute1_E,(_ZN40_INTERNAL_de230fa6_4_k_cu_86838507_150404cuda3std3__45__cpo6cbeginE - _ZN40_INTERNAL_de230fa6_4_k_cu_86838507_150404cute1_E)
_ZN40_INTERNAL_de230fa6_4_k_cu_86838507_150404cute1_E:
	.zero		1
	.type		_ZN40_INTERNAL_de230fa6_4_k_cu_86838507_150404cuda3std3__45__cpo6cbeginE,@object
	.size		_ZN40_INTERNAL_de230fa6_4_k_cu_86838507_150404cuda3std3__45__cpo6cbeginE,(_ZN40_INTERNAL_de230fa6_4_k_cu_86838507_150404cuda3std3__48in_placeE - _ZN40_INTERNAL_de230fa6_4_k_cu_86838507_150404cuda3std3__45__cpo6cbeginE)
_ZN40_INTERNAL_de230fa6_4_k_cu_86838507_150404cuda3std3__45__cpo6cbeginE:
	.zero		1
	.type		_ZN40_INTERNAL_de230fa6_4_k_cu_86838507_150404cuda3std3__48in_placeE,@object
	.size		_ZN40_INTERNAL_de230fa6_4_k_cu_86838507_150404cuda3std3__48in_placeE,(_ZN40_INTERNAL_de230fa6_4_k_cu_86838507_150404cuda3std6ranges3__45__cpo9iter_moveE - _ZN40_INTERNAL_de230fa6_4_k_cu_86838507_150404cuda3std3__48in_placeE)
_ZN40_INTERNAL_de230fa6_4_k_cu_86838507_150404cuda3std3__48in_placeE:
	.zero		1
	.type		_ZN40_INTERNAL_de230fa6_4_k_cu_86838507_150404cuda3std6ranges3__45__cpo9iter_moveE,@object
	.size		_ZN40_INTERNAL_de230fa6_4_k_cu_86838507_150404cuda3std6ranges3__45__cpo9iter_moveE,(_ZN40_INTERNAL_de230fa6_4_k_cu_86838507_150404cuda3std3__45__cpo5beginE - _ZN40_INTERNAL_de230fa6_4_k_cu_86838507_150404cuda3std6ranges3__45__cpo9iter_moveE)
_ZN40_INTERNAL_de230fa6_4_k_cu_86838507_150404cuda3std6ranges3__45__cpo9iter_moveE:
	.zero		1
	.type		_ZN40_INTERNAL_de230fa6_4_k_cu_86838507_150404cuda3std3__45__cpo5beginE,@object
	.size		_ZN40_INTERNAL_de230fa6_4_k_cu_86838507_150404cuda3std3__45__cpo5beginE,(_ZN40_INTERNAL_de230fa6_4_k_cu_86838507_150404cuda3std3__442_GLOBAL__N__de230fa6_4_k_cu_86838507_150406ignoreE - _ZN40_INTERNAL_de230fa6_4_k_cu_86838507_150404cuda3std3__45__cpo5beginE)
_ZN40_INTERNAL_de230fa6_4_k_cu_86838507_150404cuda3std3__45__cpo5beginE:
	.zero		1
	.type		_ZN40_INTERNAL_de230fa6_4_k_cu_86838507_150404cuda3std3__442_GLOBAL__N__de230fa6_4_k_cu_86838507_150406ignoreE,@object
	.size		_ZN40_INTERNAL_de230fa6_4_k_cu_86838507_150404cuda3std3__442_GLOBAL__N__de230fa6_4_k_cu_86838507_150406ignoreE,(_ZN40_INTERNAL_de230fa6_4_k_cu_86838507_150404cute7productE - _ZN40_INTERNAL_de230fa6_4_k_cu_86838507_150404cuda3std3__442_GLOBAL__N__de230fa6_4_k_cu_86838507_150406ignoreE)
_ZN40_INTERNAL_de230fa6_4_k_cu_86838507_150404cuda3std3__442_GLOBAL__N__de230fa6_4_k_cu_86838507_150406ignoreE:
	.zero		1
	.type		_ZN40_INTERNAL_de230fa6_4_k_cu_86838507_150404cute7productE,@object
	.size		_ZN40_INTERNAL_de230fa6_4_k_cu_86838507_150404cute7productE,(_ZN40_INTERNAL_de230fa6_4_k_cu_86838507_150404cuda3std3__45__cpo3endE - _ZN40_INTERNAL_de230fa6_4_k_cu_86838507_150404cute7productE)
_ZN40_INTERNAL_de230fa6_4_k_cu_86838507_150404cute7productE:
	.zero		1
	.type		_ZN40_INTERNAL_de230fa6_4_k_cu_86838507_150404cuda3std3__45__cpo3endE,@object
	.size		_ZN40_INTERNAL_de230fa6_4_k_cu_86838507_150404cuda3std3__45__cpo3endE,(_ZN40_INTERNAL_de230fa6_4_k_cu_86838507_150404cuda3std3__419piecewise_constructE - _ZN40_INTERNAL_de230fa6_4_k_cu_86838507_150404cuda3std3__45__cpo3endE)
_ZN40_INTERNAL_de230fa6_4_k_cu_86838507_150404cuda3std3__45__cpo3endE:
	.zero		1
	.type		_ZN40_INTERNAL_de230fa6_4_k_cu_86838507_150404cuda3std3__419piecewise_constructE,@object
	.size		_ZN40_INTERNAL_de230fa6_4_k_cu_86838507_150404cuda3std3__419piecewise_constructE,(_ZN40_INTERNAL_de230fa6_4_k_cu_86838507_150404cuda3std3__45__cpo4cendE - _ZN40_INTERNAL_de230fa6_4_k_cu_86838507_150404cuda3std3__419piecewise_constructE)
_ZN40_INTERNAL_de230fa6_4_k_cu_86838507_150404cuda3std3__419piecewise_constructE:
	.zero		1
	.type		_ZN40_INTERNAL_de230fa6_4_k_cu_86838507_150404cuda3std3__45__cpo4cendE,@object
	.size		_ZN40_INTERNAL_de230fa6_4_k_cu_86838507_150404cuda3std3__45__cpo4cendE,(_ZN40_INTERNAL_de230fa6_4_k_cu_86838507_150404cuda3std6ranges3__45__cpo4swapE - _ZN40_INTERNAL_de230fa6_4_k_cu_86838507_150404cuda3std3__45__cpo4cendE)
_ZN40_INTERNAL_de230fa6_4_k_cu_86838507_150404cuda3std3__45__cpo4cendE:
	.zero		1
	.type		_ZN40_INTERNAL_de230fa6_4_k_cu_86838507_150404cuda3std6ranges3__45__cpo4swapE,@object
	.size		_ZN40_INTERNAL_de230fa6_4_k_cu_86838507_150404cuda3std6ranges3__45__cpo4swapE,(.L_7 - _ZN40_INTERNAL_de230fa6_4_k_cu_86838507_150404cuda3std6ranges3__45__cpo4swapE)
_ZN40_INTERNAL_de230fa6_4_k_cu_86838507_150404cuda3std6ranges3__45__cpo4swapE:
	.zero		1
.L_7:


//--------------------- .nv.constant0._ZN7cutlass13device_kernelINS_4gemm6kernel13GemmUniversalIN4cute5tupleIJiiiiEEENS1_10collective13CollectiveMmaINS1_37MainloopSm90TmaGmmaWarpSpecializedFP8ILi14ENS5_IJNS4_1CILi1EEESB_SB_EEENS1_35KernelTmaWarpSpecializedCooperativeEEENS5_IJNSA_ILi256EEESF_NSA_ILi32EEEEEENS_12float_e4m3_tENS5_IJlSB_lEEESI_SJ_NS4_8TiledMMAINS4_8MMA_AtomIJNS4_4SM904GMMA31MMA_64x256x32_F32E4M3E4M3_SS_TNILNSN_7ScaleInE1ELSP_1EEEEEENS4_6LayoutINS5_IJNSA_ILi2EEESB_SB_EEENS5_IJSB_NSA_ILi0EEESV_EEEEENS5_IJNS4_10UnderscoreESY_SY_EEEEENS4_13SM90_TMA_LOADENS4_14ComposedLayoutINS4_7SwizzleILi1ELi4ELi3EEENS4_18smem_ptr_flag_bitsILi8EEENSS_INS5_IJNSA_ILi8EEESG_EEENS5_IJSG_SB_EEEEEEEvNS4_8identityES11_S1B_vS1C_EENS_8epilogue10collective6detail29Sm90TmaWarpSpecializedAdapterINS1F_15DefaultEpilogueISI_SJ_SJ_NS1E_6thread17LinearCombinationISI_Li1EffLNS1J_9ScaleType4KindE0ELNS_15FloatRoundStyleE2ESI_EENS1_15EpilogueDefaultEEEEEvvEEEEvNT_6ParamsE --------------------------
	.section	.nv.constant0._ZN7cutlass13device_kernelINS_4gemm6kernel13GemmUniversalIN4cute5tupleIJiiiiEEENS1_10collective13CollectiveMmaINS1_37MainloopSm90TmaGmmaWarpSpecializedFP8ILi14ENS5_IJNS4_1CILi1EEESB_SB_EEENS1_35KernelTmaWarpSpecializedCooperativeEEENS5_IJNSA_ILi256EEESF_NSA_ILi32EEEEEENS_12float_e4m3_tENS5_IJlSB_lEEESI_SJ_NS4_8TiledMMAINS4_8MMA_AtomIJNS4_4SM904GMMA31MMA_64x256x32_F32E4M3E4M3_SS_TNILNSN_7ScaleInE1ELSP_1EEEEEENS4_6LayoutINS5_IJNSA_ILi2EEESB_SB_EEENS5_IJSB_NSA_ILi0EEESV_EEEEENS5_IJNS4_10UnderscoreESY_SY_EEEEENS4_13SM90_TMA_LOADENS4_14ComposedLayoutINS4_7SwizzleILi1ELi4ELi3EEENS4_18smem_ptr_flag_bitsILi8EEENSS_INS5_IJNSA_ILi8EEESG_EEENS5_IJSG_SB_EEEEEEEvNS4_8identityES11_S1B_vS1C_EENS_8epilogue10collective6detail29Sm90TmaWarpSpecializedAdapterINS1F_15DefaultEpilogueISI_SJ_SJ_NS1E_6thread17LinearCombinationISI_Li1EffLNS1J_9ScaleType4KindE0ELNS_15FloatRoundStyleE2ESI_EENS1_15EpilogueDefaultEEEEEvvEEEEvNT_6ParamsE,"a",@progbits
	.sectionflags	@""
	.align	4
.nv.constant0._ZN7cutlass13device_kernelINS_4gemm6kernel13GemmUniversalIN4cute5tupleIJiiiiEEENS1_10collective13CollectiveMmaINS1_37MainloopSm90TmaGmmaWarpSpecializedFP8ILi14ENS5_IJNS4_1CILi1EEESB_SB_EEENS1_35KernelTmaWarpSpecializedCooperativeEEENS5_IJNSA_ILi256EEESF_NSA_ILi32EEEEEENS_12float_e4m3_tENS5_IJlSB_lEEESI_SJ_NS4_8TiledMMAINS4_8MMA_AtomIJNS4_4SM904GMMA31MMA_64x256x32_F32E4M3E4M3_SS_TNILNSN_7ScaleInE1ELSP_1EEEEEENS4_6LayoutINS5_IJNSA_ILi2EEESB_SB_EEENS5_IJSB_NSA_ILi0EEESV_EEEEENS5_IJNS4_10UnderscoreESY_SY_EEEEENS4_13SM90_TMA_LOADENS4_14ComposedLayoutINS4_7SwizzleILi1ELi4ELi3EEENS4_18smem_ptr_flag_bitsILi8EEENSS_INS5_IJNSA_ILi8EEESG_EEENS5_IJSG_SB_EEEEEEEvNS4_8identityES11_S1B_vS1C_EENS_8epilogue10collective6detail29Sm90TmaWarpSpecializedAdapterINS1F_15DefaultEpilogueISI_SJ_SJ_NS1E_6thread17LinearCombinationISI_Li1EffLNS1J_9ScaleType4KindE0ELNS_15FloatRoundStyleE2ESI_EENS1_15EpilogueDefaultEEEEEvvEEEEvNT_6ParamsE:
	.zero		1664


//--------------------- SYMBOLS --------------------------

	.type		.nv.reservedSmem.offset0,@object
	.size		.nv.reservedSmem.offset0,0x4
